// auto-generated by cutlass_sweep.gemm — config: {"arch": "sm_90", "cluster_m": 4, "cluster_n": 1, "dtype": "int8", "dtype_b": "int8", "layout": "nt", "stages": 0, "tile_k": 64, "tile_m": 64, "tile_n": 64}
#include "cutlass/cutlass.h"
#include "cutlass/gemm/collective/collective_builder.hpp"
#include "cutlass/gemm/device/gemm_universal_adapter.h"
#include "cutlass/gemm/kernel/gemm_universal.hpp"
#include "cutlass/epilogue/collective/collective_builder.hpp"

using ElemA = int8_t;
using ElemB = int8_t;
using ElemCD = int8_t;
using Acc  = int32_t;
using TileShape    = cute::Shape<cute::_64, cute::_64, cute::_64>;
using ClusterShape = cute::Shape<cute::_4, cute::_1, cute::_1>;

using CollectiveEpilogue = typename cutlass::epilogue::collective::CollectiveBuilder<
    cutlass::arch::Sm90, cutlass::arch::OpClassTensorOp,
    TileShape, ClusterShape,
    cutlass::epilogue::collective::EpilogueTileAuto,
    Acc, Acc,
    ElemCD, cutlass::layout::RowMajor, 128 / cutlass::sizeof_bits<ElemCD>::value,
    ElemCD, cutlass::layout::RowMajor, 128 / cutlass::sizeof_bits<ElemCD>::value,
    cutlass::epilogue::collective::EpilogueScheduleAuto
  >::CollectiveOp;

using CollectiveMainloop = typename cutlass::gemm::collective::CollectiveBuilder<
    cutlass::arch::Sm90, cutlass::arch::OpClassTensorOp,
    ElemA, cutlass::layout::RowMajor, 128 / cutlass::sizeof_bits<ElemA>::value,
    ElemB, cutlass::layout::ColumnMajor, 128 / cutlass::sizeof_bits<ElemB>::value,
    Acc,
    TileShape, ClusterShape,
    cutlass::gemm::collective::StageCountAutoCarveout<static_cast<int>(sizeof(typename CollectiveEpilogue::SharedStorage))>,
    cutlass::gemm::collective::KernelScheduleAuto
  >::CollectiveOp;

using GemmKernel = cutlass::gemm::kernel::GemmUniversal<
    cute::Shape<int,int,int,int>,
    CollectiveMainloop,
    CollectiveEpilogue
>;
using Gemm = cutlass::gemm::device::GemmUniversalAdapter<GemmKernel>;

// Force the device kernel symbol into the cubin without needing a host main.
auto* _anchor = &cutlass::device_kernel<GemmKernel>;


// ===== COMPILED SASS (sm_90a) =====

	.target	sm_90a

	.elftype	@"ET_EXEC"


//--------------------- .note.nv.tkinfo           --------------------------
	.section	.note.nv.tkinfo,"",@"SHT_NOTE"
	.sectionflags	@"SHF_NOTE_NV_TKINFO"
	.tkinfo
        /*0018*/ 	.word	0x00000002
        /*0030*/ 	.string	""
        /*0030*/ 	.string	"ptxas"
        /*0030*/ 	.string	"Cuda compilation tools, release 13.0, V13.0.88"
        /*0030*/ 	.string	"Build cuda_13.0.r13.0/compiler.36424714_0"
        /*0030*/ 	.string	"-arch sm_90a -m 64 "



//--------------------- .note.nv.cuinfo           --------------------------
	.section	.note.nv.cuinfo,"",@"SHT_NOTE"
	.sectionflags	@"SHF_NOTE_NV_CUINFO"
        /*0018*/ 	.short	0x0002
        /*001a*/ 	.short	0x005a
        /*001c*/ 	.short	0x0082
	.zero		2


//--------------------- .nv.info                  --------------------------
	.section	.nv.info,"",@"SHT_CUDA_INFO"
	.align	4


	//----- nvinfo : EIATTR_REGCOUNT
	.align		4
        /*0000*/ 	.byte	0x04, 0x2f
        /*0002*/ 	.short	(.L_15 - .L_14)
	.align		4
.L_14:
        /*0004*/ 	.word	index@(_ZN7cutlass13device_kernelINS_4gemm6kernel13GemmUniversalIN4cute5tupleIJiiiiEEENS1_10collective13CollectiveMmaINS1_34MainloopSm90TmaGmmaWarpSpecializedILi28ENS5_IJNS4_1CILi4EEENSA_ILi1EEESC_EEENS1_32KernelTmaWarpSpecializedPingpongEEENS5_IJNSA_ILi64EEESG_SG_EEEaNS5_IJlSC_lEEEaSI_NS4_8TiledMMAINS4_8MMA_AtomIJNS4_4SM904GMMA26MMA_64x64x32_S32S8S8_SS_TNEEEENS4_6LayoutINS5_IJSC_SC_SC_EEENS5_IJNSA_ILi0EEESR_SR_EEEEENS5_IJNS4_10UnderscoreESU_SU_EEEEENS4_13SM90_TMA_LOADENS4_14ComposedLayoutINS4_7SwizzleILi2ELi4ELi3EEENS4_18smem_ptr_flag_bitsILi8EEENSP_INS5_IJNSA_ILi8EEESG_EEENS5_IJSG_SC_EEEEEEEvNS4_8identityENS4_23SM90_TMA_LOAD_MULTICASTES17_vS18_EENS_8epilogue10collective6detail29Sm90TmaWarpSpecializedAdapterINS1C_15DefaultEpilogueIaSI_SI_NS1B_6thread17LinearCombinationIaLi1EiiLNS1G_9ScaleType4KindE0ELNS_15FloatRoundStyleE2EaEENS1_15EpilogueDefaultEEEEEvvEEEEvNT_6ParamsE)
        /*0008*/ 	.word	0x000000a8


	//----- nvinfo : EIATTR_FRAME_SIZE
	.align		4
.L_15:
        /*000c*/ 	.byte	0x04, 0x11
        /*000e*/ 	.short	(.L_17 - .L_16)
	.align		4
.L_16:
        /*0010*/ 	.word	index@(_ZN7cutlass13device_kernelINS_4gemm6kernel13GemmUniversalIN4cute5tupleIJiiiiEEENS1_10collective13CollectiveMmaINS1_34MainloopSm90TmaGmmaWarpSpecializedILi28ENS5_IJNS4_1CILi4EEENSA_ILi1EEESC_EEENS1_32KernelTmaWarpSpecializedPingpongEEENS5_IJNSA_ILi64EEESG_SG_EEEaNS5_IJlSC_lEEEaSI_NS4_8TiledMMAINS4_8MMA_AtomIJNS4_4SM904GMMA26MMA_64x64x32_S32S8S8_SS_TNEEEENS4_6LayoutINS5_IJSC_SC_SC_EEENS5_IJNSA_ILi0EEESR_SR_EEEEENS5_IJNS4_10UnderscoreESU_SU_EEEEENS4_13SM90_TMA_LOADENS4_14ComposedLayoutINS4_7SwizzleILi2ELi4ELi3EEENS4_18smem_ptr_flag_bitsILi8EEENSP_INS5_IJNSA_ILi8EEESG_EEENS5_IJSG_SC_EEEEEEEvNS4_8identityENS4_23SM90_TMA_LOAD_MULTICASTES17_vS18_EENS_8epilogue10collective6detail29Sm90TmaWarpSpecializedAdapterINS1C_15DefaultEpilogueIaSI_SI_NS1B_6thread17LinearCombinationIaLi1EiiLNS1G_9ScaleType4KindE0ELNS_15FloatRoundStyleE2EaEENS1_15EpilogueDefaultEEEEEvvEEEEvNT_6ParamsE)
        /*0014*/ 	.word	0x00000008


	//----- nvinfo : EIATTR_MIN_STACK_SIZE
	.align		4
.L_17:
        /*0018*/ 	.byte	0x04, 0x12
        /*001a*/ 	.short	(.L_19 - .L_18)
	.align		4
.L_18:
        /*001c*/ 	.word	index@(_ZN7cutlass13device_kernelINS_4gemm6kernel13GemmUniversalIN4cute5tupleIJiiiiEEENS1_10collective13CollectiveMmaINS1_34MainloopSm90TmaGmmaWarpSpecializedILi28ENS5_IJNS4_1CILi4EEENSA_ILi1EEESC_EEENS1_32KernelTmaWarpSpecializedPingpongEEENS5_IJNSA_ILi64EEESG_SG_EEEaNS5_IJlSC_lEEEaSI_NS4_8TiledMMAINS4_8MMA_AtomIJNS4_4SM904GMMA26MMA_64x64x32_S32S8S8_SS_TNEEEENS4_6LayoutINS5_IJSC_SC_SC_EEENS5_IJNSA_ILi0EEESR_SR_EEEEENS5_IJNS4_10UnderscoreESU_SU_EEEEENS4_13SM90_TMA_LOADENS4_14ComposedLayoutINS4_7SwizzleILi2ELi4ELi3EEENS4_18smem_ptr_flag_bitsILi8EEENSP_INS5_IJNSA_ILi8EEESG_EEENS5_IJSG_SC_EEEEEEEvNS4_8identityENS4_23SM90_TMA_LOAD_MULTICASTES17_vS18_EENS_8epilogue10collective6detail29Sm90TmaWarpSpecializedAdapterINS1C_15DefaultEpilogueIaSI_SI_NS1B_6thread17LinearCombinationIaLi1EiiLNS1G_9ScaleType4KindE0ELNS_15FloatRoundStyleE2EaEENS1_15EpilogueDefaultEEEEEvvEEEEvNT_6ParamsE)
        /*0020*/ 	.word	0x00000008
.L_19:


//--------------------- .nv.compat                --------------------------
	.section	.nv.compat,"",@"SHT_CUDA_COMPAT_INFO"
	.align	4
        /*0000*/ 	.byte	0x02, 0x09, 0x01, 0x00, 0x02, 0x02, 0x04, 0x00, 0x02, 0x05, 0x05, 0x00, 0x03, 0x07, 0x01, 0x01
        /*0010*/ 	.byte	0x02, 0x03, 0x01, 0x00, 0x02, 0x06, 0x01, 0x00, 0x04, 0x0b, 0x08, 0x00, 0x00, 0x00, 0x00, 0x00
        /*0020*/ 	.byte	0x00, 0x00, 0x00, 0x00


//--------------------- .nv.info._ZN7cutlass13device_kernelINS_4gemm6kernel13GemmUniversalIN4cute5tupleIJiiiiEEENS1_10collective13CollectiveMmaINS1_34MainloopSm90TmaGmmaWarpSpecializedILi28ENS5_IJNS4_1CILi4EEENSA_ILi1EEESC_EEENS1_32KernelTmaWarpSpecializedPingpongEEENS5_IJNSA_ILi64EEESG_SG_EEEaNS5_IJlSC_lEEEaSI_NS4_8TiledMMAINS4_8MMA_AtomIJNS4_4SM904GMMA26MMA_64x64x32_S32S8S8_SS_TNEEEENS4_6LayoutINS5_IJSC_SC_SC_EEENS5_IJNSA_ILi0EEESR_SR_EEEEENS5_IJNS4_10UnderscoreESU_SU_EEEEENS4_13SM90_TMA_LOADENS4_14ComposedLayoutINS4_7SwizzleILi2ELi4ELi3EEENS4_18smem_ptr_flag_bitsILi8EEENSP_INS5_IJNSA_ILi8EEESG_EEENS5_IJSG_SC_EEEEEEEvNS4_8identityENS4_23SM90_TMA_LOAD_MULTICASTES17_vS18_EENS_8epilogue10collective6detail29Sm90TmaWarpSpecializedAdapterINS1C_15DefaultEpilogueIaSI_SI_NS1B_6thread17LinearCombinationIaLi1EiiLNS1G_9ScaleType4KindE0ELNS_15FloatRoundStyleE2EaEENS1_15EpilogueDefaultEEEEEvvEEEEvNT_6ParamsE --------------------------
	.section	.nv.info._ZN7cutlass13device_kernelINS_4gemm6kernel13GemmUniversalIN4cute5tupleIJiiiiEEENS1_10collective13CollectiveMmaINS1_34MainloopSm90TmaGmmaWarpSpecializedILi28ENS5_IJNS4_1CILi4EEENSA_ILi1EEESC_EEENS1_32KernelTmaWarpSpecializedPingpongEEENS5_IJNSA_ILi64EEESG_SG_EEEaNS5_IJlSC_lEEEaSI_NS4_8TiledMMAINS4_8MMA_AtomIJNS4_4SM904GMMA26MMA_64x64x32_S32S8S8_SS_TNEEEENS4_6LayoutINS5_IJSC_SC_SC_EEENS5_IJNSA_ILi0EEESR_SR_EEEEENS5_IJNS4_10UnderscoreESU_SU_EEEEENS4_13SM90_TMA_LOADENS4_14ComposedLayoutINS4_7SwizzleILi2ELi4ELi3EEENS4_18smem_ptr_flag_bitsILi8EEENSP_INS5_IJNSA_ILi8EEESG_EEENS5_IJSG_SC_EEEEEEEvNS4_8identityENS4_23SM90_TMA_LOAD_MULTICASTES17_vS18_EENS_8epilogue10collective6detail29Sm90TmaWarpSpecializedAdapterINS1C_15DefaultEpilogueIaSI_SI_NS1B_6thread17LinearCombinationIaLi1EiiLNS1G_9ScaleType4KindE0ELNS_15FloatRoundStyleE2EaEENS1_15EpilogueDefaultEEEEEvvEEEEvNT_6ParamsE,"",@"SHT_CUDA_INFO"
	.sectionflags	@""
	.align	4


	//----- nvinfo : EIATTR_CUDA_API_VERSION
	.align		4
        /*0000*/ 	.byte	0x04, 0x37
        /*0002*/ 	.short	(.L_21 - .L_20)
.L_20:
        /*0004*/ 	.word	0x00000082


	//----- nvinfo : EIATTR_KPARAM_INFO
	.align		4
.L_21:
        /*0008*/ 	.byte	0x04, 0x17
        /*000a*/ 	.short	(.L_23 - .L_22)
.L_22:
        /*000c*/ 	.word	0x00000000
        /*0010*/ 	.short	0x0000
        /*0012*/ 	.short	0x0070
        /*0014*/ 	.byte	0x00, 0xf0, 0x01, 0x10


	//----- nvinfo : EIATTR_SPARSE_MMA_MASK
	.align		4
.L_23:
        /*0018*/ 	.byte	0x03, 0x50
        /*001a*/ 	.short	0x0000


	//----- nvinfo : EIATTR_MAXREG_COUNT
	.align		4
        /*001c*/ 	.byte	0x03, 0x1b
        /*001e*/ 	.short	0x00a8


	//----- nvinfo : EIATTR_NUM_BARRIERS
	.align		4
        /*0020*/ 	.byte	0x02, 0x4c
        /*0022*/ 	.byte	0x01
	.zero		1


	//----- nvinfo : EIATTR_EXTERNS
	.align		4
        /*0024*/ 	.byte	0x04, 0x0f
        /*0026*/ 	.short	(.L_25 - .L_24)


	//   ....[0]....
	.align		4
.L_24:
        /*0028*/ 	.word	index@(__assertfail)


	//----- nvinfo : EIATTR_ANNOTATIONS
	.align		4
.L_25:
        /*002c*/ 	.byte	0x04, 0x55
        /*002e*/ 	.short	(.L_27 - .L_26)


	//   ....[0]....
.L_26:
        /*0030*/ 	.word	0x00000001
        /*0034*/ 	.byte	0x00, 0x11, 0x00, 0x00, 0x01, 0x00, 0x00, 0x00, 0xb0, 0x40, 0x00, 0x00, 0x01, 0x00, 0x00, 0x00
        /*0044*/ 	.byte	0x40, 0x4d, 0x00, 0x00


	//----- nvinfo : EIATTR_MERCURY_ISA_VERSION
	.align		4
.L_27:
        /*0048*/ 	.byte	0x03, 0x5f
        /*004a*/ 	.short	0x0101


	//----- nvinfo : EIATTR_INT_WARP_WIDE_INSTR_OFFSETS
	.align		4
        /*004c*/ 	.byte	0x04, 0x31
        /*004e*/ 	.short	(.L_29 - .L_28)


	//   ....[0]....
.L_28:
        /*0050*/ 	.word	0x000008d0


	//   ....[1]....
        /*0054*/ 	.word	0x000008f0


	//   ....[2]....
        /*0058*/ 	.word	0x00000910


	//   ....[3]....
        /*005c*/ 	.word	0x00000a00


	//   ....[4]....
        /*0060*/ 	.word	0x00000a20


	//   ....[5]....
        /*0064*/ 	.word	0x00000a30


	//   ....[6]....
        /*0068*/ 	.word	0x00000ae0


	//   ....[7]....
        /*006c*/ 	.word	0x00000b30


	//   ....[8]....
        /*0070*/ 	.word	0x00002170


	//----- nvinfo : EIATTR_COOP_GROUP_MASK_REGIDS
	.align		4
.L_29:
        /*0074*/ 	.byte	0x04, 0x29
        /*0076*/ 	.short	(.L_31 - .L_30)


	//   ....[0]....
.L_30:
        /*0078*/ 	.word	0xffffffff


	//   ....[1]....
        /*007c*/ 	.word	0xffffffff


	//   ....[2]....
        /*0080*/ 	.word	0xffffffff


	//   ....[3]....
        /*0084*/ 	.word	0xffffffff


	//   ....[4]....
        /*0088*/ 	.word	0xffffffff


	//   ....[5]....
        /*008c*/ 	.word	0xffffffff


	//   ....[6]....
        /*0090*/ 	.word	0xffffffff


	//----- nvinfo : EIATTR_COOP_GROUP_INSTR_OFFSETS
	.align		4
.L_31:
        /*0094*/ 	.byte	0x04, 0x28
        /*0096*/ 	.short	(.L_33 - .L_32)


	//   ....[0]....
.L_32:
        /*0098*/ 	.word	0x00000070


	//   ....[1]....
        /*009c*/ 	.word	0x00000080


	//   ....[2]....
        /*00a0*/ 	.word	0x00000140


	//   ....[3]....
        /*00a4*/ 	.word	0x00000660


	//   ....[4]....
        /*00a8*/ 	.word	0x000006a0


	//   ....[5]....
        /*00ac*/ 	.word	0x00000a50


	//   ....[6]....
        /*00b0*/ 	.word	0x00000ca0


	//----- nvinfo : EIATTR_REG_RECONFIG
	.align		4
.L_33:
        /*00b4*/ 	.byte	0x01, 0x54
	.zero		2


	//----- nvinfo : EIATTR_SYSCALL_OFFSETS
	.align		4
        /*00b8*/ 	.byte	0x04, 0x46
        /*00ba*/ 	.short	(.L_35 - .L_34)


	//   ....[0]....
.L_34:
        /*00bc*/ 	.word	0x00001ba0


	//----- nvinfo : EIATTR_MBARRIER_INSTR_OFFSETS
	.align		4
.L_35:
        /*00c0*/ 	.byte	0x04, 0x39
        /*00c2*/ 	.short	(.L_37 - .L_36)


	//   ....[0]....
.L_36:
        /*00c4*/ 	.word	0x000002a0
        /*00c8*/ 	.word	0x000000ff
        /*00cc*/ 	.word	0x00000000
        /*00d0*/ 	.short	0x0100
        /*00d2*/ 	.byte	0x08
	.zero		1


	//   ....[1]....
        /*00d4*/ 	.word	0x000002b0
        /*00d8*/ 	.word	0x000000ff
        /*00dc*/ 	.word	0x000000e0
        /*00e0*/ 	.short	0x0100
        /*00e2*/ 	.byte	0x08
	.zero		1


	//   ....[2]....
        /*00e4*/ 	.word	0x000002c0
        /*00e8*/ 	.word	0x000000ff
        /*00ec*/ 	.word	0x00000008
        /*00f0*/ 	.short	0x0100
        /*00f2*/ 	.byte	0x08
	.zero		1


	//   ....[3]....
        /*00f4*/ 	.word	0x000002d0
        /*00f8*/ 	.word	0x000000ff
        /*00fc*/ 	.word	0x000000e8
        /*0100*/ 	.short	0x0100
        /*0102*/ 	.byte	0x08
	.zero		1


	//   ....[4]....
        /*0104*/ 	.word	0x000002e0
        /*0108*/ 	.word	0x000000ff
        /*010c*/ 	.word	0x00000010
        /*0110*/ 	.short	0x0100
        /*0112*/ 	.byte	0x08
	.zero		1


	//   ....[5]....
        /*0114*/ 	.word	0x000002f0
        /*0118*/ 	.word	0x000000ff
        /*011c*/ 	.word	0x000000f0
        /*0120*/ 	.short	0x0100
        /*0122*/ 	.byte	0x08
	.zero		1


	//   ....[6]....
        /*0124*/ 	.word	0x00000300
        /*0128*/ 	.word	0x000000ff
        /*012c*/ 	.word	0x00000018
        /*0130*/ 	.short	0x0100
        /*0132*/ 	.byte	0x08
	.zero		1


	//   ....[7]....
        /*0134*/ 	.word	0x00000310
        /*0138*/ 	.word	0x000000ff
        /*013c*/ 	.word	0x000000f8
        /*0140*/ 	.short	0x0100
        /*0142*/ 	.byte	0x08
	.zero		1


	//   ....[8]....
        /*0144*/ 	.word	0x00000320
        /*0148*/ 	.word	0x000000ff
        /*014c*/ 	.word	0x00000020
        /*0150*/ 	.short	0x0100
        /*0152*/ 	.byte	0x08
	.zero		1


	//   ....[9]....
        /*0154*/ 	.word	0x00000330
        /*0158*/ 	.word	0x000000ff
        /*015c*/ 	.word	0x00000100
        /*0160*/ 	.short	0x0100
        /*0162*/ 	.byte	0x08
	.zero		1


	//   ....[10]....
        /*0164*/ 	.word	0x00000340
        /*0168*/ 	.word	0x000000ff
        /*016c*/ 	.word	0x00000028
        /*0170*/ 	.short	0x0100
        /*0172*/ 	.byte	0x08
	.zero		1


	//   ....[11]....
        /*0174*/ 	.word	0x00000350
        /*0178*/ 	.word	0x000000ff
        /*017c*/ 	.word	0x00000108
        /*0180*/ 	.short	0x0100
        /*0182*/ 	.byte	0x08
	.zero		1


	//   ....[12]....
        /*0184*/ 	.word	0x00000360
        /*0188*/ 	.word	0x000000ff
        /*018c*/ 	.word	0x00000030
        /*0190*/ 	.short	0x0100
        /*0192*/ 	.byte	0x08
	.zero		1


	//   ....[13]....
        /*0194*/ 	.word	0x00000370
        /*0198*/ 	.word	0x000000ff
        /*019c*/ 	.word	0x00000110
        /*01a0*/ 	.short	0x0100
        /*01a2*/ 	.byte	0x08
	.zero		1


	//   ....[14]....
        /*01a4*/ 	.word	0x00000380
        /*01a8*/ 	.word	0x000000ff
        /*01ac*/ 	.word	0x00000038
        /*01b0*/ 	.short	0x0100
        /*01b2*/ 	.byte	0x08
	.zero		1


	//   ....[15]....
        /*01b4*/ 	.word	0x00000390
        /*01b8*/ 	.word	0x000000ff
        /*01bc*/ 	.word	0x00000118
        /*01c0*/ 	.short	0x0100
        /*01c2*/ 	.byte	0x08
	.zero		1


	//   ....[16]....
        /*01c4*/ 	.word	0x000003a0
        /*01c8*/ 	.word	0x000000ff
        /*01cc*/ 	.word	0x00000040
        /*01d0*/ 	.short	0x0100
        /*01d2*/ 	.byte	0x08
	.zero		1


	//   ....[17]....
        /*01d4*/ 	.word	0x000003b0
        /*01d8*/ 	.word	0x000000ff
        /*01dc*/ 	.word	0x00000120
        /*01e0*/ 	.short	0x0100
        /*01e2*/ 	.byte	0x08
	.zero		1


	//   ....[18]....
        /*01e4*/ 	.word	0x000003c0
        /*01e8*/ 	.word	0x000000ff
        /*01ec*/ 	.word	0x00000048
        /*01f0*/ 	.short	0x0100
        /*01f2*/ 	.byte	0x08
	.zero		1


	//   ....[19]....
        /*01f4*/ 	.word	0x000003d0
        /*01f8*/ 	.word	0x000000ff
        /*01fc*/ 	.word	0x00000128
        /*0200*/ 	.short	0x0100
        /*0202*/ 	.byte	0x08
	.zero		1


	//   ....[20]....
        /*0204*/ 	.word	0x000003e0
        /*0208*/ 	.word	0x000000ff
        /*020c*/ 	.word	0x00000050
        /*0210*/ 	.short	0x0100
        /*0212*/ 	.byte	0x08
	.zero		1


	//   ....[21]....
        /*0214*/ 	.word	0x000003f0
        /*0218*/ 	.word	0x000000ff
        /*021c*/ 	.word	0x00000130
        /*0220*/ 	.short	0x0100
        /*0222*/ 	.byte	0x08
	.zero		1


	//   ....[22]....
        /*0224*/ 	.word	0x00000400
        /*0228*/ 	.word	0x000000ff
        /*022c*/ 	.word	0x00000058
        /*0230*/ 	.short	0x0100
        /*0232*/ 	.byte	0x08
	.zero		1


	//   ....[23]....
        /*0234*/ 	.word	0x00000410
        /*0238*/ 	.word	0x000000ff
        /*023c*/ 	.word	0x00000138
        /*0240*/ 	.short	0x0100
        /*0242*/ 	.byte	0x08
	.zero		1


	//   ....[24]....
        /*0244*/ 	.word	0x00000420
        /*0248*/ 	.word	0x000000ff
        /*024c*/ 	.word	0x00000060
        /*0250*/ 	.short	0x0100
        /*0252*/ 	.byte	0x08
	.zero		1


	//   ....[25]....
        /*0254*/ 	.word	0x00000430
        /*0258*/ 	.word	0x000000ff
        /*025c*/ 	.word	0x00000140
        /*0260*/ 	.short	0x0100
        /*0262*/ 	.byte	0x08
	.zero		1


	//   ....[26]....
        /*0264*/ 	.word	0x00000440
        /*0268*/ 	.word	0x000000ff
        /*026c*/ 	.word	0x00000068
        /*0270*/ 	.short	0x0100
        /*0272*/ 	.byte	0x08
	.zero		1


	//   ....[27]....
        /*0274*/ 	.word	0x00000450
        /*0278*/ 	.word	0x000000ff
        /*027c*/ 	.word	0x00000148
        /*0280*/ 	.short	0x0100
        /*0282*/ 	.byte	0x08
	.zero		1


	//   ....[28]....
        /*0284*/ 	.word	0x00000460
        /*0288*/ 	.word	0x000000ff
        /*028c*/ 	.word	0x00000070
        /*0290*/ 	.short	0x0100
        /*0292*/ 	.byte	0x08
	.zero		1


	//   ....[29]....
        /*0294*/ 	.word	0x00000470
        /*0298*/ 	.word	0x000000ff
        /*029c*/ 	.word	0x00000150
        /*02a0*/ 	.short	0x0100
        /*02a2*/ 	.byte	0x08
	.zero		1


	//   ....[30]....
        /*02a4*/ 	.word	0x00000480
        /*02a8*/ 	.word	0x000000ff
        /*02ac*/ 	.word	0x00000078
        /*02b0*/ 	.short	0x0100
        /*02b2*/ 	.byte	0x08
	.zero		1


	//   ....[31]....
        /*02b4*/ 	.word	0x00000490
        /*02b8*/ 	.word	0x000000ff
        /*02bc*/ 	.word	0x00000158
        /*02c0*/ 	.short	0x0100
        /*02c2*/ 	.byte	0x08
	.zero		1


	//   ....[32]....
        /*02c4*/ 	.word	0x000004a0
        /*02c8*/ 	.word	0x000000ff
        /*02cc*/ 	.word	0x00000080
        /*02d0*/ 	.short	0x0100
        /*02d2*/ 	.byte	0x08
	.zero		1


	//   ....[33]....
        /*02d4*/ 	.word	0x000004b0
        /*02d8*/ 	.word	0x000000ff
        /*02dc*/ 	.word	0x00000160
        /*02e0*/ 	.short	0x0100
        /*02e2*/ 	.byte	0x08
	.zero		1


	//   ....[34]....
        /*02e4*/ 	.word	0x000004c0
        /*02e8*/ 	.word	0x000000ff
        /*02ec*/ 	.word	0x00000088
        /*02f0*/ 	.short	0x0100
        /*02f2*/ 	.byte	0x08
	.zero		1


	//   ....[35]....
        /*02f4*/ 	.word	0x000004d0
        /*02f8*/ 	.word	0x000000ff
        /*02fc*/ 	.word	0x00000168
        /*0300*/ 	.short	0x0100
        /*0302*/ 	.byte	0x08
	.zero		1


	//   ....[36]....
        /*0304*/ 	.word	0x000004e0
        /*0308*/ 	.word	0x000000ff
        /*030c*/ 	.word	0x00000090
        /*0310*/ 	.short	0x0100
        /*0312*/ 	.byte	0x08
	.zero		1


	//   ....[37]....
        /*0314*/ 	.word	0x000004f0
        /*0318*/ 	.word	0x000000ff
        /*031c*/ 	.word	0x00000170
        /*0320*/ 	.short	0x0100
        /*0322*/ 	.byte	0x08
	.zero		1


	//   ....[38]....
        /*0324*/ 	.word	0x00000500
        /*0328*/ 	.word	0x000000ff
        /*032c*/ 	.word	0x00000098
        /*0330*/ 	.short	0x0100
        /*0332*/ 	.byte	0x08
	.zero		1


	//   ....[39]....
        /*0334*/ 	.word	0x00000510
        /*0338*/ 	.word	0x000000ff
        /*033c*/ 	.word	0x00000178
        /*0340*/ 	.short	0x0100
        /*0342*/ 	.byte	0x08
	.zero		1


	//   ....[40]....
        /*0344*/ 	.word	0x00000520
        /*0348*/ 	.word	0x000000ff
        /*034c*/ 	.word	0x000000a0
        /*0350*/ 	.short	0x0100
        /*0352*/ 	.byte	0x08
	.zero		1


	//   ....[41]....
        /*0354*/ 	.word	0x00000530
        /*0358*/ 	.word	0x000000ff
        /*035c*/ 	.word	0x00000180
        /*0360*/ 	.short	0x0100
        /*0362*/ 	.byte	0x08
	.zero		1


	//   ....[42]....
        /*0364*/ 	.word	0x00000540
        /*0368*/ 	.word	0x000000ff
        /*036c*/ 	.word	0x000000a8
        /*0370*/ 	.short	0x0100
        /*0372*/ 	.byte	0x08
	.zero		1


	//   ....[43]....
        /*0374*/ 	.word	0x00000550
        /*0378*/ 	.word	0x000000ff
        /*037c*/ 	.word	0x00000188
        /*0380*/ 	.short	0x0100
        /*0382*/ 	.byte	0x08
	.zero		1


	//   ....[44]....
        /*0384*/ 	.word	0x00000560
        /*0388*/ 	.word	0x000000ff
        /*038c*/ 	.word	0x000000b0
        /*0390*/ 	.short	0x0100
        /*0392*/ 	.byte	0x08
	.zero		1


	//   ....[45]....
        /*0394*/ 	.word	0x00000570
        /*0398*/ 	.word	0x000000ff
        /*039c*/ 	.word	0x00000190
        /*03a0*/ 	.short	0x0100
        /*03a2*/ 	.byte	0x08
	.zero		1


	//   ....[46]....
        /*03a4*/ 	.word	0x00000580
        /*03a8*/ 	.word	0x000000ff
        /*03ac*/ 	.word	0x000000b8
        /*03b0*/ 	.short	0x0100
        /*03b2*/ 	.byte	0x08
	.zero		1


	//   ....[47]....
        /*03b4*/ 	.word	0x00000590
        /*03b8*/ 	.word	0x000000ff
        /*03bc*/ 	.word	0x00000198
        /*03c0*/ 	.short	0x0100
        /*03c2*/ 	.byte	0x08
	.zero		1


	//   ....[48]....
        /*03c4*/ 	.word	0x000005a0
        /*03c8*/ 	.word	0x000000ff
        /*03cc*/ 	.word	0x000000c0
        /*03d0*/ 	.short	0x0100
        /*03d2*/ 	.byte	0x08
	.zero		1


	//   ....[49]....
        /*03d4*/ 	.word	0x000005b0
        /*03d8*/ 	.word	0x000000ff
        /*03dc*/ 	.word	0x000001a0
        /*03e0*/ 	.short	0x0100
        /*03e2*/ 	.byte	0x08
	.zero		1


	//   ....[50]....
        /*03e4*/ 	.word	0x000005c0
        /*03e8*/ 	.word	0x000000ff
        /*03ec*/ 	.word	0x000000c8
        /*03f0*/ 	.short	0x0100
        /*03f2*/ 	.byte	0x08
	.zero		1


	//   ....[51]....
        /*03f4*/ 	.word	0x000005d0
        /*03f8*/ 	.word	0x000000ff
        /*03fc*/ 	.word	0x000001a8
        /*0400*/ 	.short	0x0100
        /*0402*/ 	.byte	0x08
	.zero		1


	//   ....[52]....
        /*0404*/ 	.word	0x000005e0
        /*0408*/ 	.word	0x000000ff
        /*040c*/ 	.word	0x000000d0
        /*0410*/ 	.short	0x0100
        /*0412*/ 	.byte	0x08
	.zero		1


	//   ....[53]....
        /*0414*/ 	.word	0x000005f0
        /*0418*/ 	.word	0x000000ff
        /*041c*/ 	.word	0x000001b0
        /*0420*/ 	.short	0x0100
        /*0422*/ 	.byte	0x08
	.zero		1


	//   ....[54]....
        /*0424*/ 	.word	0x00000600
        /*0428*/ 	.word	0x000000ff
        /*042c*/ 	.word	0x000000d8
        /*0430*/ 	.short	0x0100
        /*0432*/ 	.byte	0x08
	.zero		1


	//   ....[55]....
        /*0434*/ 	.word	0x00000610
        /*0438*/ 	.word	0x000000ff
        /*043c*/ 	.word	0x000001b8
        /*0440*/ 	.short	0x0100
        /*0442*/ 	.byte	0x08
	.zero		1


	//   ....[56]....
        /*0444*/ 	.word	0x00000b60
        /*0448*/ 	.word	0x000000ff
        /*044c*/ 	.word	0x000001f0
        /*0450*/ 	.short	0x0100
        /*0452*/ 	.byte	0x08
	.zero		1


	//   ....[57]....
        /*0454*/ 	.word	0x00000bf0
        /*0458*/ 	.word	0x000000ff
        /*045c*/ 	.word	0x000001f8
        /*0460*/ 	.short	0x0100
        /*0462*/ 	.byte	0x08
	.zero		1


	//   ....[58]....
        /*0464*/ 	.word	0x00000c20
        /*0468*/ 	.word	0x000000ff
        /*046c*/ 	.word	0x000001d0
        /*0470*/ 	.short	0x0100
        /*0472*/ 	.byte	0x09
	.zero		1


	//   ....[59]....
        /*0474*/ 	.word	0x00000c30
        /*0478*/ 	.word	0x000000ff
        /*047c*/ 	.word	0x000001d8
        /*0480*/ 	.short	0x0100
        /*0482*/ 	.byte	0x09
	.zero		1


	//   ....[60]....
        /*0484*/ 	.word	0x00000c40
        /*0488*/ 	.word	0x000000ff
        /*048c*/ 	.word	0x000001e0
        /*0490*/ 	.short	0x0100
        /*0492*/ 	.byte	0x09
	.zero		1


	//   ....[61]....
        /*0494*/ 	.word	0x00000c50
        /*0498*/ 	.word	0x000000ff
        /*049c*/ 	.word	0x000001e8
        /*04a0*/ 	.short	0x0100
        /*04a2*/ 	.byte	0x09
	.zero		1


	//   ....[62]....
        /*04a4*/ 	.word	0x00001a80
        /*04a8*/ 	.word	0x0000003f
        /*04ac*/ 	.word	0x00000000
        /*04b0*/ 	.short	0x010a
        /*04b2*/ 	.byte	0x2a
	.zero		1


	//   ....[63]....
        /*04b4*/ 	.word	0x00001c30
        /*04b8*/ 	.word	0x00000003
        /*04bc*/ 	.word	0x00000000
        /*04c0*/ 	.short	0x010a
        /*04c2*/ 	.byte	0x3f
	.zero		1


	//   ....[64]....
        /*04c4*/ 	.word	0x00001c70
        /*04c8*/ 	.word	0x00000003
        /*04cc*/ 	.word	0x00000000
        /*04d0*/ 	.short	0x010a
        /*04d2*/ 	.byte	0x3f
	.zero		1


	//   ....[65]....
        /*04d4*/ 	.word	0x00001e70
        /*04d8*/ 	.word	0x000000ff
        /*04dc*/ 	.word	0x00000000
        /*04e0*/ 	.short	0x010a
        /*04e2*/ 	.byte	0x04
	.zero		1


	//   ....[66]....
        /*04e4*/ 	.word	0x00001eb0
        /*04e8*/ 	.word	0x000000ff
        /*04ec*/ 	.word	0x00000000
        /*04f0*/ 	.short	0x010a
        /*04f2*/ 	.byte	0x04
	.zero		1


	//   ....[67]....
        /*04f4*/ 	.word	0x00002010
        /*04f8*/ 	.word	0x00000005
        /*04fc*/ 	.word	0x00000000
        /*0500*/ 	.short	0x0101
        /*0502*/ 	.byte	0x3f
	.zero		1


	//   ....[68]....
        /*0504*/ 	.word	0x00002110
        /*0508*/ 	.word	0x00000040
        /*050c*/ 	.word	0x00000000
        /*0510*/ 	.short	0x0101
        /*0512*/ 	.byte	0x2f
	.zero		1


	//   ....[69]....
        /*0514*/ 	.word	0x00002210
        /*0518*/ 	.word	0x00000003
        /*051c*/ 	.word	0x00000000
        /*0520*/ 	.short	0x0101
        /*0522*/ 	.byte	0x3f
	.zero		1


	//   ....[70]....
        /*0524*/ 	.word	0x000022d0
        /*0528*/ 	.word	0x0000003f
        /*052c*/ 	.word	0x00000010
        /*0530*/ 	.short	0x010a
        /*0532*/ 	.byte	0x2a
	.zero		1


	//   ....[71]....
        /*0534*/ 	.word	0x000040d0
        /*0538*/ 	.word	0x00000042
        /*053c*/ 	.word	0x00000000
        /*0540*/ 	.short	0x0101
        /*0542*/ 	.byte	0x2f
	.zero		1


	//   ....[72]....
        /*0544*/ 	.word	0x00004a90
        /*0548*/ 	.word	0x0000000d
        /*054c*/ 	.word	0x000000e0
        /*0550*/ 	.short	0x010a
        /*0552*/ 	.byte	0x3f
	.zero		1


	//   ....[73]....
        /*0554*/ 	.word	0x00004e50
        /*0558*/ 	.word	0x00000002
        /*055c*/ 	.word	0x000001f8
        /*0560*/ 	.short	0x0101
        /*0562*/ 	.byte	0x3f
	.zero		1


	//   ....[74]....
        /*0564*/ 	.word	0x000055e0
        /*0568*/ 	.word	0x00000007
        /*056c*/ 	.word	0x00000000
        /*0570*/ 	.short	0x010a
        /*0572*/ 	.byte	0x3f
	.zero		1


	//   ....[75]....
        /*0574*/ 	.word	0x00005660
        /*0578*/ 	.word	0x00000009
        /*057c*/ 	.word	0x00000000
        /*0580*/ 	.short	0x010a
        /*0582*/ 	.byte	0x3f
	.zero		1


	//   ....[76]....
        /*0584*/ 	.word	0x000056f0
        /*0588*/ 	.word	0x00000006
        /*058c*/ 	.word	0x00000000
        /*0590*/ 	.short	0x010a
        /*0592*/ 	.byte	0x3f
	.zero		1


	//   ....[77]....
        /*0594*/ 	.word	0x00005780
        /*0598*/ 	.word	0x00000009
        /*059c*/ 	.word	0x00000000
        /*05a0*/ 	.short	0x010a
        /*05a2*/ 	.byte	0x3f
	.zero		1


	//   ....[78]....
        /*05a4*/ 	.word	0x00005810
        /*05a8*/ 	.word	0x00000006
        /*05ac*/ 	.word	0x00000000
        /*05b0*/ 	.short	0x010a
        /*05b2*/ 	.byte	0x3f
	.zero		1


	//   ....[79]....
        /*05b4*/ 	.word	0x000058a0
        /*05b8*/ 	.word	0x00000009
        /*05bc*/ 	.word	0x00000000
        /*05c0*/ 	.short	0x010a
        /*05c2*/ 	.byte	0x3f
	.zero		1


	//   ....[80]....
        /*05c4*/ 	.word	0x00005930
        /*05c8*/ 	.word	0x00000006
        /*05cc*/ 	.word	0x00000000
        /*05d0*/ 	.short	0x010a
        /*05d2*/ 	.byte	0x3f
	.zero		1


	//   ....[81]....
        /*05d4*/ 	.word	0x000059c0
        /*05d8*/ 	.word	0x00000009
        /*05dc*/ 	.word	0x00000000
        /*05e0*/ 	.short	0x010a
        /*05e2*/ 	.byte	0x3f
	.zero		1


	//   ....[82]....
        /*05e4*/ 	.word	0x00005a50
        /*05e8*/ 	.word	0x00000006
        /*05ec*/ 	.word	0x00000000
        /*05f0*/ 	.short	0x010a
        /*05f2*/ 	.byte	0x3f
	.zero		1


	//   ....[83]....
        /*05f4*/ 	.word	0x00005ae0
        /*05f8*/ 	.word	0x00000009
        /*05fc*/ 	.word	0x00000000
        /*0600*/ 	.short	0x010a
        /*0602*/ 	.byte	0x3f
	.zero		1


	//   ....[84]....
        /*0604*/ 	.word	0x00005b70
        /*0608*/ 	.word	0x00000006
        /*060c*/ 	.word	0x00000000
        /*0610*/ 	.short	0x010a
        /*0612*/ 	.byte	0x3f
	.zero		1


	//   ....[85]....
        /*0614*/ 	.word	0x00005c00
        /*0618*/ 	.word	0x00000009
        /*061c*/ 	.word	0x00000000
        /*0620*/ 	.short	0x010a
        /*0622*/ 	.byte	0x3f
	.zero		1


	//   ....[86]....
        /*0624*/ 	.word	0x00005c90
        /*0628*/ 	.word	0x00000006
        /*062c*/ 	.word	0x00000000
        /*0630*/ 	.short	0x010a
        /*0632*/ 	.byte	0x3f
	.zero		1


	//   ....[87]....
        /*0634*/ 	.word	0x00005d20
        /*0638*/ 	.word	0x00000009
        /*063c*/ 	.word	0x00000000
        /*0640*/ 	.short	0x010a
        /*0642*/ 	.byte	0x3f
	.zero		1


	//   ....[88]....
        /*0644*/ 	.word	0x00005db0
        /*0648*/ 	.word	0x00000006
        /*064c*/ 	.word	0x00000000
        /*0650*/ 	.short	0x010a
        /*0652*/ 	.byte	0x3f
	.zero		1


	//   ....[89]....
        /*0654*/ 	.word	0x00005e40
        /*0658*/ 	.word	0x00000009
        /*065c*/ 	.word	0x00000000
        /*0660*/ 	.short	0x010a
        /*0662*/ 	.byte	0x3f
	.zero		1


	//   ....[90]....
        /*0664*/ 	.word	0x00005ed0
        /*0668*/ 	.word	0x00000006
        /*066c*/ 	.word	0x00000000
        /*0670*/ 	.short	0x010a
        /*0672*/ 	.byte	0x3f
	.zero		1


	//   ....[91]....
        /*0674*/ 	.word	0x00005f60
        /*0678*/ 	.word	0x00000009
        /*067c*/ 	.word	0x00000000
        /*0680*/ 	.short	0x010a
        /*0682*/ 	.byte	0x3f
	.zero		1


	//   ....[92]....
        /*0684*/ 	.word	0x00005ff0
        /*0688*/ 	.word	0x00000006
        /*068c*/ 	.word	0x00000000
        /*0690*/ 	.short	0x010a
        /*0692*/ 	.byte	0x3f
	.zero		1


	//   ....[93]....
        /*0694*/ 	.word	0x00006080
        /*0698*/ 	.word	0x00000009
        /*069c*/ 	.word	0x00000000
        /*06a0*/ 	.short	0x010a
        /*06a2*/ 	.byte	0x3f
	.zero		1


	//   ....[94]....
        /*06a4*/ 	.word	0x00006110
        /*06a8*/ 	.word	0x00000006
        /*06ac*/ 	.word	0x00000000
        /*06b0*/ 	.short	0x010a
        /*06b2*/ 	.byte	0x3f
	.zero		1


	//   ....[95]....
        /*06b4*/ 	.word	0x000061a0
        /*06b8*/ 	.word	0x00000009
        /*06bc*/ 	.word	0x00000000
        /*06c0*/ 	.short	0x010a
        /*06c2*/ 	.byte	0x3f
	.zero		1


	//   ....[96]....
        /*06c4*/ 	.word	0x00006230
        /*06c8*/ 	.word	0x00000006
        /*06cc*/ 	.word	0x00000000
        /*06d0*/ 	.short	0x010a
        /*06d2*/ 	.byte	0x3f
	.zero		1


	//   ....[97]....
        /*06d4*/ 	.word	0x000062c0
        /*06d8*/ 	.word	0x00000009
        /*06dc*/ 	.word	0x00000000
        /*06e0*/ 	.short	0x010a
        /*06e2*/ 	.byte	0x3f
	.zero		1


	//   ....[98]....
        /*06e4*/ 	.word	0x00006350
        /*06e8*/ 	.word	0x00000006
        /*06ec*/ 	.word	0x00000000
        /*06f0*/ 	.short	0x010a
        /*06f2*/ 	.byte	0x3f
	.zero		1


	//   ....[99]....
        /*06f4*/ 	.word	0x000063e0
        /*06f8*/ 	.word	0x00000009
        /*06fc*/ 	.word	0x00000000
        /*0700*/ 	.short	0x010a
        /*0702*/ 	.byte	0x3f
	.zero		1


	//   ....[100]....
        /*0704*/ 	.word	0x00006470
        /*0708*/ 	.word	0x00000006
        /*070c*/ 	.word	0x00000000
        /*0710*/ 	.short	0x010a
        /*0712*/ 	.byte	0x3f
	.zero		1


	//   ....[101]....
        /*0714*/ 	.word	0x00006500
        /*0718*/ 	.word	0x00000003
        /*071c*/ 	.word	0x00000000
        /*0720*/ 	.short	0x010a
        /*0722*/ 	.byte	0x3f
	.zero		1


	//   ....[102]....
        /*0724*/ 	.word	0x00006560
        /*0728*/ 	.word	0x00000041
        /*072c*/ 	.word	0x00000000
        /*0730*/ 	.short	0x010a
        /*0732*/ 	.byte	0x3f
	.zero		1


	//   ....[103]....
        /*0734*/ 	.word	0x000065b0
        /*0738*/ 	.word	0x00000003
        /*073c*/ 	.word	0x00000000
        /*0740*/ 	.short	0x010a
        /*0742*/ 	.byte	0x3f
	.zero		1


	//   ....[104]....
        /*0744*/ 	.word	0x00006610
        /*0748*/ 	.word	0x00000005
        /*074c*/ 	.word	0x00000000
        /*0750*/ 	.short	0x010a
        /*0752*/ 	.byte	0x3f
	.zero		1


	//   ....[105]....
        /*0754*/ 	.word	0x00006660
        /*0758*/ 	.word	0x00000041
        /*075c*/ 	.word	0x00000010
        /*0760*/ 	.short	0x010a
        /*0762*/ 	.byte	0x3f
	.zero		1


	//   ....[106]....
        /*0764*/ 	.word	0x00006730
        /*0768*/ 	.word	0x0000000d
        /*076c*/ 	.word	0x000000e0
        /*0770*/ 	.short	0x010a
        /*0772*/ 	.byte	0x3f
	.zero		1


	//   ....[107]....
        /*0774*/ 	.word	0x00006800
        /*0778*/ 	.word	0x00000007
        /*077c*/ 	.word	0x00000000
        /*0780*/ 	.short	0x010a
        /*0782*/ 	.byte	0x3f
	.zero		1


	//   ....[108]....
        /*0784*/ 	.word	0x00006850
        /*0788*/ 	.word	0x00000009
        /*078c*/ 	.word	0x00000000
        /*0790*/ 	.short	0x010a
        /*0792*/ 	.byte	0x3f
	.zero		1


	//   ....[109]....
        /*0794*/ 	.word	0x000068a0
        /*0798*/ 	.word	0x00000006
        /*079c*/ 	.word	0x00000000
        /*07a0*/ 	.short	0x010a
        /*07a2*/ 	.byte	0x3f
	.zero		1


	//   ....[110]....
        /*07a4*/ 	.word	0x000068f0
        /*07a8*/ 	.word	0x00000009
        /*07ac*/ 	.word	0x00000000
        /*07b0*/ 	.short	0x010a
        /*07b2*/ 	.byte	0x3f
	.zero		1


	//   ....[111]....
        /*07b4*/ 	.word	0x00006940
        /*07b8*/ 	.word	0x00000006
        /*07bc*/ 	.word	0x00000000
        /*07c0*/ 	.short	0x010a
        /*07c2*/ 	.byte	0x3f
	.zero		1


	//   ....[112]....
        /*07c4*/ 	.word	0x00006990
        /*07c8*/ 	.word	0x00000009
        /*07cc*/ 	.word	0x00000000
        /*07d0*/ 	.short	0x010a
        /*07d2*/ 	.byte	0x3f
	.zero		1


	//   ....[113]....
        /*07d4*/ 	.word	0x000069e0
        /*07d8*/ 	.word	0x00000006
        /*07dc*/ 	.word	0x00000000
        /*07e0*/ 	.short	0x010a
        /*07e2*/ 	.byte	0x3f
	.zero		1


	//   ....[114]....
        /*07e4*/ 	.word	0x00006a30
        /*07e8*/ 	.word	0x00000009
        /*07ec*/ 	.word	0x00000000
        /*07f0*/ 	.short	0x010a
        /*07f2*/ 	.byte	0x3f
	.zero		1


	//   ....[115]....
        /*07f4*/ 	.word	0x00006a80
        /*07f8*/ 	.word	0x00000006
        /*07fc*/ 	.word	0x00000000
        /*0800*/ 	.short	0x010a
        /*0802*/ 	.byte	0x3f
	.zero		1


	//   ....[116]....
        /*0804*/ 	.word	0x00006ad0
        /*0808*/ 	.word	0x00000009
        /*080c*/ 	.word	0x00000000
        /*0810*/ 	.short	0x010a
        /*0812*/ 	.byte	0x3f
	.zero		1


	//   ....[117]....
        /*0814*/ 	.word	0x00006b20
        /*0818*/ 	.word	0x00000006
        /*081c*/ 	.word	0x00000000
        /*0820*/ 	.short	0x010a
        /*0822*/ 	.byte	0x3f
	.zero		1


	//   ....[118]....
        /*0824*/ 	.word	0x00006b70
        /*0828*/ 	.word	0x00000009
        /*082c*/ 	.word	0x00000000
        /*0830*/ 	.short	0x010a
        /*0832*/ 	.byte	0x3f
	.zero		1


	//   ....[119]....
        /*0834*/ 	.word	0x00006bc0
        /*0838*/ 	.word	0x00000006
        /*083c*/ 	.word	0x00000000
        /*0840*/ 	.short	0x010a
        /*0842*/ 	.byte	0x3f
	.zero		1


	//   ....[120]....
        /*0844*/ 	.word	0x00006c10
        /*0848*/ 	.word	0x00000009
        /*084c*/ 	.word	0x00000000
        /*0850*/ 	.short	0x010a
        /*0852*/ 	.byte	0x3f
	.zero		1


	//   ....[121]....
        /*0854*/ 	.word	0x00006c60
        /*0858*/ 	.word	0x00000006
        /*085c*/ 	.word	0x00000000
        /*0860*/ 	.short	0x010a
        /*0862*/ 	.byte	0x3f
	.zero		1


	//   ....[122]....
        /*0864*/ 	.word	0x00006cb0
        /*0868*/ 	.word	0x00000009
        /*086c*/ 	.word	0x00000000
        /*0870*/ 	.short	0x010a
        /*0872*/ 	.byte	0x3f
	.zero		1


	//   ....[123]....
        /*0874*/ 	.word	0x00006d00
        /*0878*/ 	.word	0x00000006
        /*087c*/ 	.word	0x00000000
        /*0880*/ 	.short	0x010a
        /*0882*/ 	.byte	0x3f
	.zero		1


	//   ....[124]....
        /*0884*/ 	.word	0x00006d50
        /*0888*/ 	.word	0x00000009
        /*088c*/ 	.word	0x00000000
        /*0890*/ 	.short	0x010a
        /*0892*/ 	.byte	0x3f
	.zero		1


	//   ....[125]....
        /*0894*/ 	.word	0x00006da0
        /*0898*/ 	.word	0x00000006
        /*089c*/ 	.word	0x00000000
        /*08a0*/ 	.short	0x010a
        /*08a2*/ 	.byte	0x3f
	.zero		1


	//   ....[126]....
        /*08a4*/ 	.word	0x00006df0
        /*08a8*/ 	.word	0x00000009
        /*08ac*/ 	.word	0x00000000
        /*08b0*/ 	.short	0x010a
        /*08b2*/ 	.byte	0x3f
	.zero		1


	//   ....[127]....
        /*08b4*/ 	.word	0x00006e40
        /*08b8*/ 	.word	0x00000006
        /*08bc*/ 	.word	0x00000000
        /*08c0*/ 	.short	0x010a
        /*08c2*/ 	.byte	0x3f
	.zero		1


	//   ....[128]....
        /*08c4*/ 	.word	0x00006e90
        /*08c8*/ 	.word	0x00000009
        /*08cc*/ 	.word	0x00000000
        /*08d0*/ 	.short	0x010a
        /*08d2*/ 	.byte	0x3f
	.zero		1


	//   ....[129]....
        /*08d4*/ 	.word	0x00006ee0
        /*08d8*/ 	.word	0x00000006
        /*08dc*/ 	.word	0x00000000
        /*08e0*/ 	.short	0x010a
        /*08e2*/ 	.byte	0x3f
	.zero		1


	//   ....[130]....
        /*08e4*/ 	.word	0x00006f30
        /*08e8*/ 	.word	0x00000009
        /*08ec*/ 	.word	0x00000000
        /*08f0*/ 	.short	0x010a
        /*08f2*/ 	.byte	0x3f
	.zero		1


	//   ....[131]....
        /*08f4*/ 	.word	0x00006f80
        /*08f8*/ 	.word	0x00000006
        /*08fc*/ 	.word	0x00000000
        /*0900*/ 	.short	0x010a
        /*0902*/ 	.byte	0x3f
	.zero		1


	//   ....[132]....
        /*0904*/ 	.word	0x00006fd0
        /*0908*/ 	.word	0x00000009
        /*090c*/ 	.word	0x00000000
        /*0910*/ 	.short	0x010a
        /*0912*/ 	.byte	0x3f
	.zero		1


	//   ....[133]....
        /*0914*/ 	.word	0x00007020
        /*0918*/ 	.word	0x00000006
        /*091c*/ 	.word	0x00000000
        /*0920*/ 	.short	0x010a
        /*0922*/ 	.byte	0x3f
	.zero		1


	//----- nvinfo : EIATTR_NUM_MBARRIERS
	.align		4
.L_37:
        /*0924*/ 	.byte	0x03, 0x38
        /*0926*/ 	.short	0x003e


	//----- nvinfo : EIATTR_EXIT_INSTR_OFFSETS
	.align		4
        /*0928*/ 	.byte	0x04, 0x1c
        /*092a*/ 	.short	(.L_39 - .L_38)


	//   ....[0]....
.L_38:
        /*092c*/ 	.word	0x00001740


	//   ....[1]....
        /*0930*/ 	.word	0x000017a0


	//   ....[2]....
        /*0934*/ 	.word	0x00004760


	//   ....[3]....
        /*0938*/ 	.word	0x00004790


	//   ....[4]....
        /*093c*/ 	.word	0x00006550


	//----- nvinfo : EIATTR_MAX_THREADS
	.align		4
.L_39:
        /*0940*/ 	.byte	0x04, 0x05
        /*0942*/ 	.short	(.L_41 - .L_40)
.L_40:
        /*0944*/ 	.word	0x00000180
        /*0948*/ 	.word	0x00000001
        /*094c*/ 	.word	0x00000001


	//----- nvinfo : EIATTR_CRS_STACK_SIZE
	.align		4
.L_41:
        /*0950*/ 	.byte	0x04, 0x1e
        /*0952*/ 	.short	(.L_43 - .L_42)
.L_42:
        /*0954*/ 	.word	0x00000000


	//----- nvinfo : EIATTR_CBANK_PARAM_SIZE
	.align		4
.L_43:
        /*0958*/ 	.byte	0x03, 0x19
        /*095a*/ 	.short	0x0470


	//----- nvinfo : EIATTR_PARAM_CBANK
	.align		4
        /*095c*/ 	.byte	0x04, 0x0a
        /*095e*/ 	.short	(.L_45 - .L_44)
	.align		4
.L_44:
        /*0960*/ 	.word	index@(.nv.constant0._ZN7cutlass13device_kernelINS_4gemm6kernel13GemmUniversalIN4cute5tupleIJiiiiEEENS1_10collective13CollectiveMmaINS1_34MainloopSm90TmaGmmaWarpSpecializedILi28ENS5_IJNS4_1CILi4EEENSA_ILi1EEESC_EEENS1_32KernelTmaWarpSpecializedPingpongEEENS5_IJNSA_ILi64EEESG_SG_EEEaNS5_IJlSC_lEEEaSI_NS4_8TiledMMAINS4_8MMA_AtomIJNS4_4SM904GMMA26MMA_64x64x32_S32S8S8_SS_TNEEEENS4_6LayoutINS5_IJSC_SC_SC_EEENS5_IJNSA_ILi0EEESR_SR_EEEEENS5_IJNS4_10UnderscoreESU_SU_EEEEENS4_13SM90_TMA_LOADENS4_14ComposedLayoutINS4_7SwizzleILi2ELi4ELi3EEENS4_18smem_ptr_flag_bitsILi8EEENSP_INS5_IJNSA_ILi8EEESG_EEENS5_IJSG_SC_EEEEEEEvNS4_8identityENS4_23SM90_TMA_LOAD_MULTICASTES17_vS18_EENS_8epilogue10collective6detail29Sm90TmaWarpSpecializedAdapterINS1C_15DefaultEpilogueIaSI_SI_NS1B_6thread17LinearCombinationIaLi1EiiLNS1G_9ScaleType4KindE0ELNS_15FloatRoundStyleE2EaEENS1_15EpilogueDefaultEEEEEvvEEEEvNT_6ParamsE)
        /*0964*/ 	.short	0x0210
        /*0966*/ 	.short	0x0470


	//----- nvinfo : EIATTR_SW_WAR
	.align		4
.L_45:
        /*0968*/ 	.byte	0x04, 0x36
        /*096a*/ 	.short	(.L_47 - .L_46)
.L_46:
        /*096c*/ 	.word	0x00000008
.L_47:


//--------------------- .nv.callgraph             --------------------------
	.section	.nv.callgraph,"",@"SHT_CUDA_CALLGRAPH"
	.align	4
	.sectionentsize	8
	.align		4
        /*0000*/ 	.word	0x00000000
	.align		4
        /*0004*/ 	.word	0xffffffff
	.align		4
        /*0008*/ 	.word	index@(_ZN7cutlass13device_kernelINS_4gemm6kernel13GemmUniversalIN4cute5tupleIJiiiiEEENS1_10collective13CollectiveMmaINS1_34MainloopSm90TmaGmmaWarpSpecializedILi28ENS5_IJNS4_1CILi4EEENSA_ILi1EEESC_EEENS1_32KernelTmaWarpSpecializedPingpongEEENS5_IJNSA_ILi64EEESG_SG_EEEaNS5_IJlSC_lEEEaSI_NS4_8TiledMMAINS4_8MMA_AtomIJNS4_4SM904GMMA26MMA_64x64x32_S32S8S8_SS_TNEEEENS4_6LayoutINS5_IJSC_SC_SC_EEENS5_IJNSA_ILi0EEESR_SR_EEEEENS5_IJNS4_10UnderscoreESU_SU_EEEEENS4_13SM90_TMA_LOADENS4_14ComposedLayoutINS4_7SwizzleILi2ELi4ELi3EEENS4_18smem_ptr_flag_bitsILi8EEENSP_INS5_IJNSA_ILi8EEESG_EEENS5_IJSG_SC_EEEEEEEvNS4_8identityENS4_23SM90_TMA_LOAD_MULTICASTES17_vS18_EENS_8epilogue10collective6detail29Sm90TmaWarpSpecializedAdapterINS1C_15DefaultEpilogueIaSI_SI_NS1B_6thread17LinearCombinationIaLi1EiiLNS1G_9ScaleType4KindE0ELNS_15FloatRoundStyleE2EaEENS1_15EpilogueDefaultEEEEEvvEEEEvNT_6ParamsE)
	.align		4
        /*000c*/ 	.word	index@(__assertfail)
	.align		4
        /*0010*/ 	.word	0x00000000
	.align		4
        /*0014*/ 	.word	0xfffffffe
	.align		4
        /*0018*/ 	.word	0x00000000
	.align		4
        /*001c*/ 	.word	0xfffffffd
	.align		4
        /*0020*/ 	.word	0x00000000
	.align		4
        /*0024*/ 	.word	0xfffffffc


//--------------------- .nv.constant4             --------------------------
	.section	.nv.constant4,"a",@progbits
	.align	8
	.align		8
.nv.constant4:
        /*0000*/ 	.dword	__assertfail
	.align		8
        /*0008*/ 	.dword	__unnamed_1
	.align		8
        /*0010*/ 	.dword	_ZN40_INTERNAL_6f7f7c36_4_k_cu_a6e8814b_184624cuda3std3__45__cpo5beginE
	.align		8
        /*0018*/ 	.dword	_ZN40_INTERNAL_6f7f7c36_4_k_cu_a6e8814b_184624cuda3std3__45__cpo3endE
	.align		8
        /*0020*/ 	.dword	_ZN40_INTERNAL_6f7f7c36_4_k_cu_a6e8814b_184624cuda3std3__45__cpo6cbeginE
	.align		8
        /*0028*/ 	.dword	_ZN40_INTERNAL_6f7f7c36_4_k_cu_a6e8814b_184624cuda3std3__45__cpo4cendE
	.align		8
        /*0030*/ 	.dword	_ZN40_INTERNAL_6f7f7c36_4_k_cu_a6e8814b_184624cuda3std3__442_GLOBAL__N__6f7f7c36_4_k_cu_a6e8814b_184626ignoreE
	.align		8
        /*0038*/ 	.dword	_ZN40_INTERNAL_6f7f7c36_4_k_cu_a6e8814b_184624cuda3std3__419piecewise_constructE
	.align		8
        /*0040*/ 	.dword	_ZN40_INTERNAL_6f7f7c36_4_k_cu_a6e8814b_184624cuda3std3__48in_placeE
	.align		8
        /*0048*/ 	.dword	_ZN40_INTERNAL_6f7f7c36_4_k_cu_a6e8814b_184624cuda3std6ranges3__45__cpo4swapE
	.align		8
        /*0050*/ 	.dword	_ZN40_INTERNAL_6f7f7c36_4_k_cu_a6e8814b_184624cuda3std6ranges3__45__cpo9iter_moveE
	.align		8
        /*0058*/ 	.dword	_ZN40_INTERNAL_6f7f7c36_4_k_cu_a6e8814b_184624cute7productE
	.align		8
        /*0060*/ 	.dword	_ZN40_INTERNAL_6f7f7c36_4_k_cu_a6e8814b_184624cute1_E
	.align		8
        /*0068*/ 	.dword	$str$22
	.align		8
        /*0070*/ 	.dword	$str$23


//--------------------- .text._ZN7cutlass13device_kernelINS_4gemm6kernel13GemmUniversalIN4cute5tupleIJiiiiEEENS1_10collective13CollectiveMmaINS1_34MainloopSm90TmaGmmaWarpSpecializedILi28ENS5_IJNS4_1CILi4EEENSA_ILi1EEESC_EEENS1_32KernelTmaWarpSpecializedPingpongEEENS5_IJNSA_ILi64EEESG_SG_EEEaNS5_IJlSC_lEEEaSI_NS4_8TiledMMAINS4_8MMA_AtomIJNS4_4SM904GMMA26MMA_64x64x32_S32S8S8_SS_TNEEEENS4_6LayoutINS5_IJSC_SC_SC_EEENS5_IJNSA_ILi0EEESR_SR_EEEEENS5_IJNS4_10UnderscoreESU_SU_EEEEENS4_13SM90_TMA_LOADENS4_14ComposedLayoutINS4_7SwizzleILi2ELi4ELi3EEENS4_18smem_ptr_flag_bitsILi8EEENSP_INS5_IJNSA_ILi8EEESG_EEENS5_IJSG_SC_EEEEEEEvNS4_8identityENS4_23SM90_TMA_LOAD_MULTICASTES17_vS18_EENS_8epilogue10collective6detail29Sm90TmaWarpSpecializedAdapterINS1C_15DefaultEpilogueIaSI_SI_NS1B_6thread17LinearCombinationIaLi1EiiLNS1G_9ScaleType4KindE0ELNS_15FloatRoundStyleE2EaEENS1_15EpilogueDefaultEEEEEvvEEEEvNT_6ParamsE --------------------------
	.section	.text._ZN7cutlass13device_kernelINS_4gemm6kernel13GemmUniversalIN4cute5tupleIJiiiiEEENS1_10collective13CollectiveMmaINS1_34MainloopSm90TmaGmmaWarpSpecializedILi28ENS5_IJNS4_1CILi4EEENSA_ILi1EEESC_EEENS1_32KernelTmaWarpSpecializedPingpongEEENS5_IJNSA_ILi64EEESG_SG_EEEaNS5_IJlSC_lEEEaSI_NS4_8TiledMMAINS4_8MMA_AtomIJNS4_4SM904GMMA26MMA_64x64x32_S32S8S8_SS_TNEEEENS4_6LayoutINS5_IJSC_SC_SC_EEENS5_IJNSA_ILi0EEESR_SR_EEEEENS5_IJNS4_10UnderscoreESU_SU_EEEEENS4_13SM90_TMA_LOADENS4_14ComposedLayoutINS4_7SwizzleILi2ELi4ELi3EEENS4_18smem_ptr_flag_bitsILi8EEENSP_INS5_IJNSA_ILi8EEESG_EEENS5_IJSG_SC_EEEEEEEvNS4_8identityENS4_23SM90_TMA_LOAD_MULTICASTES17_vS18_EENS_8epilogue10collective6detail29Sm90TmaWarpSpecializedAdapterINS1C_15DefaultEpilogueIaSI_SI_NS1B_6thread17LinearCombinationIaLi1EiiLNS1G_9ScaleType4KindE0ELNS_15FloatRoundStyleE2EaEENS1_15EpilogueDefaultEEEEEvvEEEEvNT_6ParamsE,"ax",@progbits
	.align	128
.text._ZN7cutlass13device_kernelINS_4gemm6kernel13GemmUniversalIN4cute5tupleIJiiiiEEENS1_10collective13CollectiveMmaINS1_34MainloopSm90TmaGmmaWarpSpecializedILi28ENS5_IJNS4_1CILi4EEENSA_ILi1EEESC_EEENS1_32KernelTmaWarpSpecializedPingpongEEENS5_IJNSA_ILi64EEESG_SG_EEEaNS5_IJlSC_lEEEaSI_NS4_8TiledMMAINS4_8MMA_AtomIJNS4_4SM904GMMA26MMA_64x64x32_S32S8S8_SS_TNEEEENS4_6LayoutINS5_IJSC_SC_SC_EEENS5_IJNSA_ILi0EEESR_SR_EEEEENS5_IJNS4_10UnderscoreESU_SU_EEEEENS4_13SM90_TMA_LOADENS4_14ComposedLayoutINS4_7SwizzleILi2ELi4ELi3EEENS4_18smem_ptr_flag_bitsILi8EEENSP_INS5_IJNSA_ILi8EEESG_EEENS5_IJSG_SC_EEEEEEEvNS4_8identityENS4_23SM90_TMA_LOAD_MULTICASTES17_vS18_EENS_8epilogue10collective6detail29Sm90TmaWarpSpecializedAdapterINS1C_15DefaultEpilogueIaSI_SI_NS1B_6thread17LinearCombinationIaLi1EiiLNS1G_9ScaleType4KindE0ELNS_15FloatRoundStyleE2EaEENS1_15EpilogueDefaultEEEEEvvEEEEvNT_6ParamsE:
        .type           _ZN7cutlass13device_kernelINS_4gemm6kernel13GemmUniversalIN4cute5tupleIJiiiiEEENS1_10collective13CollectiveMmaINS1_34MainloopSm90TmaGmmaWarpSpecializedILi28ENS5_IJNS4_1CILi4EEENSA_ILi1EEESC_EEENS1_32KernelTmaWarpSpecializedPingpongEEENS5_IJNSA_ILi64EEESG_SG_EEEaNS5_IJlSC_lEEEaSI_NS4_8TiledMMAINS4_8MMA_AtomIJNS4_4SM904GMMA26MMA_64x64x32_S32S8S8_SS_TNEEEENS4_6LayoutINS5_IJSC_SC_SC_EEENS5_IJNSA_ILi0EEESR_SR_EEEEENS5_IJNS4_10UnderscoreESU_SU_EEEEENS4_13SM90_TMA_LOADENS4_14ComposedLayoutINS4_7SwizzleILi2ELi4ELi3EEENS4_18smem_ptr_flag_bitsILi8EEENSP_INS5_IJNSA_ILi8EEESG_EEENS5_IJSG_SC_EEEEEEEvNS4_8identityENS4_23SM90_TMA_LOAD_MULTICASTES17_vS18_EENS_8epilogue10collective6detail29Sm90TmaWarpSpecializedAdapterINS1C_15DefaultEpilogueIaSI_SI_NS1B_6thread17LinearCombinationIaLi1EiiLNS1G_9ScaleType4KindE0ELNS_15FloatRoundStyleE2EaEENS1_15EpilogueDefaultEEEEEvvEEEEvNT_6ParamsE,@function
        .size           _ZN7cutlass13device_kernelINS_4gemm6kernel13GemmUniversalIN4cute5tupleIJiiiiEEENS1_10collective13CollectiveMmaINS1_34MainloopSm90TmaGmmaWarpSpecializedILi28ENS5_IJNS4_1CILi4EEENSA_ILi1EEESC_EEENS1_32KernelTmaWarpSpecializedPingpongEEENS5_IJNSA_ILi64EEESG_SG_EEEaNS5_IJlSC_lEEEaSI_NS4_8TiledMMAINS4_8MMA_AtomIJNS4_4SM904GMMA26MMA_64x64x32_S32S8S8_SS_TNEEEENS4_6LayoutINS5_IJSC_SC_SC_EEENS5_IJNSA_ILi0EEESR_SR_EEEEENS5_IJNS4_10UnderscoreESU_SU_EEEEENS4_13SM90_TMA_LOADENS4_14ComposedLayoutINS4_7SwizzleILi2ELi4ELi3EEENS4_18smem_ptr_flag_bitsILi8EEENSP_INS5_IJNSA_ILi8EEESG_EEENS5_IJSG_SC_EEEEEEEvNS4_8identityENS4_23SM90_TMA_LOAD_MULTICASTES17_vS18_EENS_8epilogue10collective6detail29Sm90TmaWarpSpecializedAdapterINS1C_15DefaultEpilogueIaSI_SI_NS1B_6thread17LinearCombinationIaLi1EiiLNS1G_9ScaleType4KindE0ELNS_15FloatRoundStyleE2EaEENS1_15EpilogueDefaultEEEEEvvEEEEvNT_6ParamsE,(.L_x_190 - _ZN7cutlass13device_kernelINS_4gemm6kernel13GemmUniversalIN4cute5tupleIJiiiiEEENS1_10collective13CollectiveMmaINS1_34MainloopSm90TmaGmmaWarpSpecializedILi28ENS5_IJNS4_1CILi4EEENSA_ILi1EEESC_EEENS1_32KernelTmaWarpSpecializedPingpongEEENS5_IJNSA_ILi64EEESG_SG_EEEaNS5_IJlSC_lEEEaSI_NS4_8TiledMMAINS4_8MMA_AtomIJNS4_4SM904GMMA26MMA_64x64x32_S32S8S8_SS_TNEEEENS4_6LayoutINS5_IJSC_SC_SC_EEENS5_IJNSA_ILi0EEESR_SR_EEEEENS5_IJNS4_10UnderscoreESU_SU_EEEEENS4_13SM90_TMA_LOADENS4_14ComposedLayoutINS4_7SwizzleILi2ELi4ELi3EEENS4_18smem_ptr_flag_bitsILi8EEENSP_INS5_IJNSA_ILi8EEESG_EEENS5_IJSG_SC_EEEEEEEvNS4_8identityENS4_23SM90_TMA_LOAD_MULTICASTES17_vS18_EENS_8epilogue10collective6detail29Sm90TmaWarpSpecializedAdapterINS1C_15DefaultEpilogueIaSI_SI_NS1B_6thread17LinearCombinationIaLi1EiiLNS1G_9ScaleType4KindE0ELNS_15FloatRoundStyleE2EaEENS1_15EpilogueDefaultEEEEEvvEEEEvNT_6ParamsE)
        .other          _ZN7cutlass13device_kernelINS_4gemm6kernel13GemmUniversalIN4cute5tupleIJiiiiEEENS1_10collective13CollectiveMmaINS1_34MainloopSm90TmaGmmaWarpSpecializedILi28ENS5_IJNS4_1CILi4EEENSA_ILi1EEESC_EEENS1_32KernelTmaWarpSpecializedPingpongEEENS5_IJNSA_ILi64EEESG_SG_EEEaNS5_IJlSC_lEEEaSI_NS4_8TiledMMAINS4_8MMA_AtomIJNS4_4SM904GMMA26MMA_64x64x32_S32S8S8_SS_TNEEEENS4_6LayoutINS5_IJSC_SC_SC_EEENS5_IJNSA_ILi0EEESR_SR_EEEEENS5_IJNS4_10UnderscoreESU_SU_EEEEENS4_13SM90_TMA_LOADENS4_14ComposedLayoutINS4_7SwizzleILi2ELi4ELi3EEENS4_18smem_ptr_flag_bitsILi8EEENSP_INS5_IJNSA_ILi8EEESG_EEENS5_IJSG_SC_EEEEEEEvNS4_8identityENS4_23SM90_TMA_LOAD_MULTICASTES17_vS18_EENS_8epilogue10collective6detail29Sm90TmaWarpSpecializedAdapterINS1C_15DefaultEpilogueIaSI_SI_NS1B_6thread17LinearCombinationIaLi1EiiLNS1G_9ScaleType4KindE0ELNS_15FloatRoundStyleE2EaEENS1_15EpilogueDefaultEEEEEvvEEEEvNT_6ParamsE,@"STO_CUDA_ENTRY STV_DEFAULT"
_ZN7cutlass13device_kernelINS_4gemm6kernel13GemmUniversalIN4cute5tupleIJiiiiEEENS1_10collective13CollectiveMmaINS1_34MainloopSm90TmaGmmaWarpSpecializedILi28ENS5_IJNS4_1CILi4EEENSA_ILi1EEESC_EEENS1_32KernelTmaWarpSpecializedPingpongEEENS5_IJNSA_ILi64EEESG_SG_EEEaNS5_IJlSC_lEEEaSI_NS4_8TiledMMAINS4_8MMA_AtomIJNS4_4SM904GMMA26MMA_64x64x32_S32S8S8_SS_TNEEEENS4_6LayoutINS5_IJSC_SC_SC_EEENS5_IJNSA_ILi0EEESR_SR_EEEEENS5_IJNS4_10UnderscoreESU_SU_EEEEENS4_13SM90_TMA_LOADENS4_14ComposedLayoutINS4_7SwizzleILi2ELi4ELi3EEENS4_18smem_ptr_flag_bitsILi8EEENSP_INS5_IJNSA_ILi8EEESG_EEENS5_IJSG_SC_EEEEEEEvNS4_8identityENS4_23SM90_TMA_LOAD_MULTICASTES17_vS18_EENS_8epilogue10collective6detail29Sm90TmaWarpSpecializedAdapterINS1C_15DefaultEpilogueIaSI_SI_NS1B_6thread17LinearCombinationIaLi1EiiLNS1G_9ScaleType4KindE0ELNS_15FloatRoundStyleE2EaEENS1_15EpilogueDefaultEEEEEvvEEEEvNT_6ParamsE:
[----:B------:R-:W0:Y:S02]  /*0000*/  LDC R1, c[0x0][0x28] ;  /* 0x00000a00ff017b82 */ /* 0x000e240000000800 */
[----:B0-----:R-:W-:Y:S01]  /*0010*/  VIADD R1, R1, 0xfffffff8 ;  /* 0xfffffff801017836 */ /* 0x001fe20000000000 */
[----:B------:R-:W0:Y:S01]  /*0020*/  S2R R4, SR_TID.X ;  /* 0x0000000000047919 */ /* 0x000e220000002100 */
[----:B------:R-:W-:Y:S01]  /*0030*/  ELECT P0, URZ, PT ;  /* 0x00000000003f782f */ /* 0x000fe20003800000 */
[----:B------:R-:W-:Y:S01]  /*0040*/  BSSY B0, `(.L_x_0) ;  /* 0x000000f000007945 */ /* 0x000fe20003800000 */
[--C-:B0-----:R-:W-:Y:S02]  /*0050*/  SHF.R.U32.HI R2, RZ, 0x5, R4.reuse ;  /* 0x00000005ff027819 */ /* 0x101fe40000011604 */
[----:B------:R-:W-:-:S03]  /*0060*/  SHF.R.U32.HI R7, RZ, 0x7, R4 ;  /* 0x00000007ff077819 */ /* 0x000fc60000011604 */
[----:B------:R-:W0:Y:S04]  /*0070*/  SHFL.IDX PT, R5, R2, RZ, 0x1f ;  /* 0x00001fff02057589 */ /* 0x000e2800000e0000 */
[----:B------:R1:W2:Y:S01]  /*0080*/  SHFL.IDX PT, R10, R7, RZ, 0x1f ;  /* 0x00001fff070a7589 */ /* 0x0002a200000e0000 */
[----:B0-----:R-:W-:-:S13]  /*0090*/  ISETP.NE.OR P0, PT, R5, RZ, !P0 ;  /* 0x000000ff0500720c */ /* 0x001fda0004705670 */
[----:B-12---:R-:W-:Y:S05]  /*00a0*/  @P0 BRA `(.L_x_1) ;  /* 0x0000000000200947 */ /* 0x006fea0003800000 */
[----:B------:R-:W-:Y:S02]  /*00b0*/  ULDC.64 UR4, c[0x0][0x198] ;  /* 0x0000660000047ab9 */ /* 0x000fe40000000a00 */
[----:B------:R-:W-:Y:S02]  /*00c0*/  UIADD3 UR6, UP0, UR4, 0xf0, URZ ;  /* 0x000000f004067890 */ /* 0x000fe4000ff1e03f */
[----:B------:R-:W-:Y:S02]  /*00d0*/  UIADD3 UR4, UP1, UR4, 0x1f0, URZ ;  /* 0x000001f004047890 */ /* 0x000fe4000ff3e03f */
[----:B------:R-:W-:Y:S02]  /*00e0*/  UIADD3.X UR7, URZ, UR5, URZ, UP0, !UPT ;  /* 0x000000053f077290 */ /* 0x000fe400087fe43f */
[----:B------:R-:W-:-:S07]  /*00f0*/  UIADD3.X UR5, URZ, UR5, URZ, UP1, !UPT ;  /* 0x000000053f057290 */ /* 0x000fce0008ffe43f */
[----:B------:R0:W-:Y:S02]  /*0100*/  UTMACCTL.PF [UR6] ;  /* 0x00000000060079b9 */ /* 0x0001e40008040000 */
[----:B------:R0:W-:Y:S02]  /*0110*/  UTMACCTL.PF [UR4] ;  /* 0x00000000040079b9 */ /* 0x0001e40008040000 */
[----:B0-----:R-:W-:Y:S01]  /*0120*/  NOP ;  /* 0x0000000000007918 */ /* 0x001fe20000000000 */
.L_x_1:
[----:B------:R-:W-:Y:S05]  /*0130*/  BSYNC B0 ;  /* 0x0000000000007941 */ /* 0x000fea0003800000 */
.L_x_0:
[----:B------:R-:W0:Y:S01]  /*0140*/  SHFL.IDX PT, R8, R2, RZ, 0x1f ;  /* 0x00001fff02087589 */ /* 0x000e2200000e0000 */
[----:B------:R-:W-:-:S04]  /*0150*/  SHF.R.S32.HI R3, RZ, 0x1f, R4 ;  /* 0x0000001fff037819 */ /* 0x000fc80000011404 */
[----:B------:R-:W-:-:S04]  /*0160*/  LEA.HI R3, R3, R4, RZ, 0x7 ;  /* 0x0000000403037211 */ /* 0x000fc800078f38ff */
[----:B------:R-:W-:-:S05]  /*0170*/  LOP3.LUT R3, R3, 0xffffff80, RZ, 0xc0, !PT ;  /* 0xffffff8003037812 */ /* 0x000fca00078ec0ff */
[----:B------:R-:W-:Y:S01]  /*0180*/  IMAD.IADD R3, R4, 0x1, -R3 ;  /* 0x0000000104037824 */ /* 0x000fe200078e0a03 */
[----:B0-----:R-:W-:-:S13]  /*0190*/  ISETP.NE.AND P0, PT, R8, RZ, PT ;  /* 0x000000ff0800720c */ /* 0x001fda0003f05270 */
[----:B------:R-:W-:Y:S05]  /*01a0*/  @P0 BRA `(.L_x_2) ;  /* 0x0000000400240947 */ /* 0x000fea0003800000 */
[----:B------:R-:W-:Y:S01]  /*01b0*/  ELECT P0, URZ, PT ;  /* 0x00000000003f782f */ /* 0x000fe20003800000 */
[----:B------:R-:W-:-:S12]  /*01c0*/  BSSY B0, `(.L_x_2) ;  /* 0x0000047000007945 */ /* 0x000fd80003800000 */
[----:B------:R-:W-:Y:S05]  /*01d0*/  @!P0 BRA `(.L_x_3) ;  /* 0x0000000400148947 */ /* 0x000fea0003800000 */
[----:B------:R-:W0:Y:S01]  /*01e0*/  S2UR UR8, SR_CgaCtaId ;  /* 0x00000000000879c3 */ /* 0x000e220000008800 */
[----:B------:R-:W-:Y:S01]  /*01f0*/  UMOV UR4, 0x400 ;  /* 0x0000040000047882 */ /* 0x000fe20000000000 */
[----:B------:R-:W-:Y:S01]  /*0200*/  UMOV UR5, 0x1 ;  /* 0x0000000100057882 */ /* 0x000fe20000000000 */
[----:B------:R-:W-:Y:S02]  /*0210*/  UMOV UR6, 0x4 ;  /* 0x0000000400067882 */ /* 0x000fe40000000000 */
[----:B------:R-:W-:-:S04]  /*0220*/  UIADD3 UR6, -UR6, 0x100000, URZ ;  /* 0x0010000006067890 */ /* 0x000fc8000fffe13f */
[----:B------:R-:W-:Y:S02]  /*0230*/  USHF.L.U32 UR7, UR6, 0xb, URZ ;  /* 0x0000000b06077899 */ /* 0x000fe4000800063f */
[----:B------:R-:W-:Y:S02]  /*0240*/  USHF.L.U32 UR6, UR6, 0x1, URZ ;  /* 0x0000000106067899 */ /* 0x000fe4000800063f */
[----:B0-----:R-:W-:Y:S02]  /*0250*/  ULEA UR8, UR8, UR4, 0x18 ;  /* 0x0000000408087291 */ /* 0x001fe4000f8ec03f */
[----:B------:R-:W-:-:S04]  /*0260*/  UIADD3 UR4, -UR5, 0x100000, URZ ;  /* 0x0010000005047890 */ /* 0x000fc8000fffe13f */
[----:B------:R-:W-:Y:S02]  /*0270*/  USHF.L.U32 UR5, UR4, 0xb, URZ ;  /* 0x0000000b04057899 */ /* 0x000fe4000800063f */
[----:B------:R-:W-:Y:S01]  /*0280*/  USHF.L.U32 UR4, UR4, 0x1, URZ ;  /* 0x0000000104047899 */ /* 0x000fe2000800063f */
[----:B------:R-:W0:Y:S11]  /*0290*/  FENCE.VIEW.ASYNC.S ;  /* 0x00000000000073c6 */ /* 0x000e360000000000 */
[----:B0-----:R0:W1:Y:S01]  /*02a0*/  SYNCS.EXCH.64 URZ, [UR8], UR4 ;  /* 0x00000004083f75b2 */ /* 0x0010620008000100 */
[----:B------:R0:W2:Y:S01]  /*02b0*/  SYNCS.EXCH.64 URZ, [UR8+0xe0], UR6 ;  /* 0x0000e006083f75b2 */ /* 0x0000a20008000100 */
[----:B------:R0:W3:Y:S01]  /*02c0*/  SYNCS.EXCH.64 URZ, [UR8+0x8], UR4 ;  /* 0x00000804083f75b2 */ /* 0x0000e20008000100 */
[----:B------:R0:W4:Y:S01]  /*02d0*/  SYNCS.EXCH.64 URZ, [UR8+0xe8], UR6 ;  /* 0x0000e806083f75b2 */ /* 0x0001220008000100 */
[----:B------:R0:W0:Y:S01]  /*02e0*/  SYNCS.EXCH.64 URZ, [UR8+0x10], UR4 ;  /* 0x00001004083f75b2 */ /* 0x0000220008000100 */
        /* <DEDUP_REMOVED lines=51> */
[----:B-1234-:R-:W-:Y:S01]  /*0620*/  NOP ;  /* 0x0000000000007918 */ /* 0x01efe20000000000 */
.L_x_3:
[----:B0-----:R-:W-:Y:S05]  /*0630*/  BSYNC B0 ;  /* 0x0000000000007941 */ /* 0x001fea0003800000 */
.L_x_2:
[----:B------:R-:W0:Y:S01]  /*0640*/  S2UR UR12, SR_CTAID.X ;  /* 0x00000000000c79c3 */ /* 0x000e220000002500 */
[----:B------:R-:W-:Y:S01]  /*0650*/  SHF.R.S32.HI R0, RZ, 0x1f, R3 ;  /* 0x0000001fff007819 */ /* 0x000fe20000011403 */
[----:B------:R-:W1:Y:S01]  /*0660*/  SHFL.IDX PT, R15, R2, RZ, 0x1f ;  /* 0x00001fff020f7589 */ /* 0x000e6200000e0000 */
[----:B------:R-:W-:Y:S02]  /*0670*/  SHF.R.S32.HI R11, RZ, 0x1f, R8 ;  /* 0x0000001fff0b7819 */ /* 0x000fe40000011408 */
[----:B------:R-:W-:Y:S02]  /*0680*/  ELECT P0, URZ, PT ;  /* 0x00000000003f782f */ /* 0x000fe40003800000 */
[----:B------:R-:W-:Y:S01]  /*0690*/  LEA.HI R6, R0, R3, RZ, 0x3 ;  /* 0x0000000300067211 */ /* 0x000fe200078f18ff */
[----:B------:R2:W3:Y:S01]  /*06a0*/  SHFL.IDX PT, R13, R2, RZ, 0x1f ;  /* 0x00001fff020d7589 */ /* 0x0004e200000e0000 */
[----:B------:R-:W-:Y:S02]  /*06b0*/  LEA.HI R11, R11, R8, RZ, 0x2 ;  /* 0x000000080b0b7211 */ /* 0x000fe400078f10ff */
[----:B------:R-:W-:-:S02]  /*06c0*/  ELECT P1, URZ, PT ;  /* 0x00000000003f782f */ /* 0x000fc40003820000 */
[--C-:B------:R-:W-:Y:S01]  /*06d0*/  SHF.R.S32.HI R9, RZ, 0x3, R6.reuse ;  /* 0x00000003ff097819 */ /* 0x100fe20000011406 */
[----:B------:R-:W-:Y:S01]  /*06e0*/  ULDC UR4, c[0x0][0x150] ;  /* 0x0000540000047ab9 */ /* 0x000fe20000000800 */
[----:B------:R-:W-:Y:S01]  /*06f0*/  SHF.R.S32.HI R12, RZ, 0x1f, R6 ;  /* 0x0000001fff0c7819 */ /* 0x000fe20000011406 */
[----:B------:R-:W4:Y:S01]  /*0700*/  LDC R14, c[0x0][0x140] ;  /* 0x00005000ff0e7b82 */ /* 0x000f220000000800 */
[----:B------:R-:W5:Y:S01]  /*0710*/  S2R R6, SR_CTAID.Y ;  /* 0x0000000000067919 */ /* 0x000f620000002600 */
[----:B------:R-:W-:Y:S01]  /*0720*/  LOP3.LUT R11, R11, 0x3ffffffc, RZ, 0xc0, !PT ;  /* 0x3ffffffc0b0b7812 */ /* 0x000fe200078ec0ff */
[----:B------:R-:W-:Y:S01]  /*0730*/  UMOV UR11, 0x80 ;  /* 0x00000080000b7882 */ /* 0x000fe20000000000 */
[----:B------:R-:W-:Y:S01]  /*0740*/  LEA.HI R12, R12, R9, RZ, 0x2 ;  /* 0x000000090c0c7211 */ /* 0x000fe200078f10ff */
[----:B------:R-:W-:Y:S01]  /*0750*/  NOP ;  /* 0x0000000000007918 */ /* 0x000fe20000000000 */
[----:B--2---:R-:W-:Y:S01]  /*0760*/  SHF.R.S32.HI R2, RZ, 0x1f, R5 ;  /* 0x0000001fff027819 */ /* 0x004fe20000011405 */
[----:B------:R-:W-:Y:S01]  /*0770*/  IMAD.IADD R11, R8, 0x1, -R11 ;  /* 0x00000001080b7824 */ /* 0x000fe200078e0a0b */
[----:B------:R-:W-:Y:S01]  /*0780*/  LOP3.LUT R12, R12, 0xfffffffc, RZ, 0xc0, !PT ;  /* 0xfffffffc0c0c7812 */ /* 0x000fe200078ec0ff */
[----:B------:R-:W2:Y:S01]  /*0790*/  LDC R25, c[0x0][0x148] ;  /* 0x00005200ff197b82 */ /* 0x000ea20000000800 */
[----:B------:R-:W-:Y:S01]  /*07a0*/  LEA.HI R2, R2, R5, RZ, 0x2 ;  /* 0x0000000502027211 */ /* 0x000fe200078f10ff */
[----:B------:R-:W-:Y:S01]  /*07b0*/  NOP ;  /* 0x0000000000007918 */ /* 0x000fe20000000000 */
[C---:B------:R-:W-:Y:S01]  /*07c0*/  VIADD R35, R10.reuse, 0xffffffff ;  /* 0xffffffff0a237836 */ /* 0x040fe20000000000 */
[----:B------:R-:W-:Y:S01]  /*07d0*/  ISETP.NE.AND P3, PT, R10, RZ, PT ;  /* 0x000000ff0a00720c */ /* 0x000fe20003f65270 */
[----:B------:R-:W-:Y:S01]  /*07e0*/  IMAD.IADD R12, R9, 0x1, -R12 ;  /* 0x00000001090c7824 */ /* 0x000fe200078e0a0c */
[----:B0-----:R-:W-:Y:S01]  /*07f0*/  I2FP.F32.U32 R9, UR12 ;  /* 0x0000000c00097c45 */ /* 0x001fe20008201000 */
[----:B------:R-:W-:Y:S01]  /*0800*/  IMAD.MOV.U32 R57, RZ, RZ, 0x1 ;  /* 0x00000001ff397424 */ /* 0x000fe200078e00ff */
[----:B-1----:R-:W-:Y:S01]  /*0810*/  ISETP.NE.OR P0, PT, R15, RZ, !P0 ;  /* 0x000000ff0f00720c */ /* 0x002fe20004705670 */
[----:B------:R-:W-:Y:S01]  /*0820*/  IMAD R11, R11, 0x4, R12 ;  /* 0x000000040b0b7824 */ /* 0x000fe200078e020c */
[----:B---3--:R-:W-:Y:S01]  /*0830*/  ISETP.NE.OR P1, PT, R13, RZ, !P1 ;  /* 0x000000ff0d00720c */ /* 0x008fe20004f25670 */
[----:B------:R-:W-:Y:S01]  /*0840*/  FMUL R9, R9, UR4 ;  /* 0x0000000409097c20 */ /* 0x000fe20008400000 */
[----:B------:R-:W0:Y:S01]  /*0850*/  LDC R13, c[0x0][0x144] ;  /* 0x00005100ff0d7b82 */ /* 0x000e220000000800 */
[----:B------:R-:W-:Y:S01]  /*0860*/  LOP3.LUT R2, R2, 0xfffffffc, RZ, 0xc0, !PT ;  /* 0xfffffffc02027812 */ /* 0x000fe200078ec0ff */
[----:B------:R-:W-:Y:S01]  /*0870*/  ULDC UR4, c[0x0][0x154] ;  /* 0x0000550000047ab9 */ /* 0x000fe20000000800 */
[----:B------:R-:W-:Y:S01]  /*0880*/  SHF.R.S32.HI R8, RZ, 0x1f, R11 ;  /* 0x0000001fff087819 */ /* 0x000fe2000001140b */
[----:B------:R-:W-:Y:S01]  /*0890*/  IMAD.SHL.U32 R56, R11, 0x4, RZ ;  /* 0x000000040b387824 */ /* 0x000fe200078e00ff */
[----:B------:R-:W1:Y:S01]  /*08a0*/  F2I.U32.TRUNC.NTZ R9, R9 ;  /* 0x0000000900097305 */ /* 0x000e62000020f000 */
[----:B------:R-:W-:Y:S01]  /*08b0*/  IMAD.IADD R5, R5, 0x1, -R2 ;  /* 0x0000000105057824 */ /* 0x000fe200078e0a02 */
[----:B------:R-:W-:-:S02]  /*08c0*/  LEA.HI R8, R8, R11, RZ, 0x2 ;  /* 0x0000000b08087211 */ /* 0x000fc400078f10ff */
[----:B------:R-:W-:Y:S01]  /*08d0*/  VOTEU.ALL UP2, P0 ;  /* 0x00000000003f7886 */ /* 0x000fe20000040000 */
[----:B------:R-:W-:Y:S01]  /*08e0*/  LOP3.LUT R56, R11, 0xc, R56, 0x78, !PT ;  /* 0x0000000c0b387812 */ /* 0x000fe200078e7838 */
[----:B------:R-:W-:Y:S01]  /*08f0*/  VOTEU.ALL UP3, P1 ;  /* 0x00000000003f7886 */ /* 0x000fe20000860000 */
[----:B-----5:R-:W-:Y:S01]  /*0900*/  I2FP.F32.U32 R2, R6 ;  /* 0x0000000600027245 */ /* 0x020fe20000201000 */
[----:B------:R-:W-:Y:S01]  /*0910*/  VOTEU.ALL UP4, P1 ;  /* 0x00000000003f7886 */ /* 0x000fe20000880000 */
[----:B------:R-:W3:Y:S01]  /*0920*/  @!UP2 S2UR UR7, SR_CgaCtaId ;  /* 0x000000000007a9c3 */ /* 0x000ee20000008800 */
[----:B------:R-:W-:Y:S01]  /*0930*/  LOP3.LUT R8, R8, 0xfffffffc, RZ, 0xc0, !PT ;  /* 0xfffffffc08087812 */ /* 0x000fe200078ec0ff */
[----:B------:R-:W-:Y:S01]  /*0940*/  @!UP2 UMOV UR6, 0x400 ;  /* 0x000004000006a882 */ /* 0x000fe20000000000 */
[----:B------:R-:W-:Y:S01]  /*0950*/  FMUL R2, R2, UR4 ;  /* 0x0000000402027c20 */ /* 0x000fe20008400000 */
[----:B------:R-:W-:Y:S01]  /*0960*/  UMOV UR4, 0x20 ;  /* 0x0000002000047882 */ /* 0x000fe20000000000 */
[----:B------:R-:W-:Y:S01]  /*0970*/  @!UP3 UMOV UR9, 0x400 ;  /* 0x000004000009b882 */ /* 0x000fe20000000000 */
[----:B-1----:R-:W-:Y:S01]  /*0980*/  IMAD.MOV R12, RZ, RZ, -R9 ;  /* 0x000000ffff0c7224 */ /* 0x002fe200078e0a09 */
[----:B------:R-:W-:-:S04]  /*0990*/  @!UP2 UIADD3 UR4, -UR4, 0x100000, URZ ;  /* 0x001000000404a890 */ /* 0x000fc8000fffe13f */
[----:B------:R-:W-:Y:S02]  /*09a0*/  @!UP2 USHF.L.U32 UR5, UR4, 0xb, URZ ;  /* 0x0000000b0405a899 */ /* 0x000fe4000800063f */
[----:B------:R-:W-:Y:S01]  /*09b0*/  @!UP2 USHF.L.U32 UR4, UR4, 0x1, URZ ;  /* 0x000000010404a899 */ /* 0x000fe2000800063f */
[----:B------:R-:W1:Y:S01]  /*09c0*/  @!UP3 S2UR UR10, SR_CgaCtaId ;  /* 0x00000000000ab9c3 */ /* 0x000e620000008800 */
[----:B------:R-:W-:Y:S01]  /*09d0*/  IMAD.IADD R8, R11, 0x1, -R8 ;  /* 0x000000010b087824 */ /* 0x000fe200078e0a08 */
[----:B------:R-:W5:Y:S01]  /*09e0*/  F2I.U32.TRUNC.NTZ R2, R2 ;  /* 0x0000000200027305 */ /* 0x000f62000020f000 */
[----:B0-----:R-:W-:Y:S01]  /*09f0*/  IMAD R21, R13, R12, UR12 ;  /* 0x0000000c0d157e24 */ /* 0x001fe2000f8e020c */
[----:B------:R-:W-:Y:S01]  /*0a00*/  VOTEU.ALL UP5, P1 ;  /* 0x00000000003f7886 */ /* 0x000fe200008a0000 */
[----:B----4-:R-:W-:Y:S01]  /*0a10*/  ISETP.EQ.U32.AND P2, PT, R14, 0x1, PT ;  /* 0x000000010e00780c */ /* 0x010fe20003f42070 */
[----:B------:R-:W-:Y:S01]  /*0a20*/  VOTEU.ALL UP0, P0 ;  /* 0x00000000003f7886 */ /* 0x000fe20000000000 */
[----:B------:R-:W-:Y:S01]  /*0a30*/  VOTEU.ALL UP1, P0 ;  /* 0x00000000003f7886 */ /* 0x000fe20000020000 */
[----:B------:R-:W-:Y:S01]  /*0a40*/  ISETP.NE.AND P4, PT, R8, R21, PT ;  /* 0x000000150800720c */ /* 0x000fe20003f85270 */
[----:B------:R0:W4:Y:S01]  /*0a50*/  SHFL.IDX PT, R14, R7, RZ, 0x1f ;  /* 0x00001fff070e7589 */ /* 0x00012200000e0000 */
[----:B------:R-:W-:-:S02]  /*0a60*/  LOP3.LUT P0, RZ, R3, 0x7, RZ, 0xc0, !PT ;  /* 0x0000000703ff7812 */ /* 0x000fc4000780c0ff */
[----:B------:R-:W-:Y:S02]  /*0a70*/  ISETP.GE.U32.AND P6, PT, R35, 0x2, PT ;  /* 0x000000022300780c */ /* 0x000fe40003fc6070 */
[----:B------:R-:W-:Y:S01]  /*0a80*/  ISETP.LT.U32.AND P0, PT, R56, 0x4, !P0 ;  /* 0x000000043800780c */ /* 0x000fe20004701070 */
[----:B---3--:R-:W-:Y:S01]  /*0a90*/  @!UP2 ULEA UR8, UR7, UR6, 0x18 ;  /* 0x000000060708a291 */ /* 0x008fe2000f8ec03f */
[----:B-----5:R-:W-:Y:S01]  /*0aa0*/  IMAD.MOV R20, RZ, RZ, -R2 ;  /* 0x000000ffff147224 */ /* 0x020fe200078e0a02 */
[----:B------:R-:W-:-:S04]  /*0ab0*/  @!UP3 UIADD3 UR6, -UR11, 0x100000, URZ ;  /* 0x001000000b06b890 */ /* 0x000fc8000fffe13f */
[----:B------:R-:W-:Y:S02]  /*0ac0*/  @!UP3 USHF.L.U32 UR7, UR6, 0xb, URZ ;  /* 0x0000000b0607b899 */ /* 0x000fe4000800063f */
[----:B------:R-:W-:Y:S01]  /*0ad0*/  @!UP3 USHF.L.U32 UR6, UR6, 0x1, URZ ;  /* 0x000000010606b899 */ /* 0x000fe2000800063f */
[----:B------:R-:W-:Y:S01]  /*0ae0*/  VOTEU.ALL UP2, P1 ;  /* 0x00000000003f7886 */ /* 0x000fe20000840000 */
[----:B------:R-:W-:Y:S01]  /*0af0*/  @P4 SHF.R.S32.HI R9, RZ, 0x1f, R56 ;  /* 0x0000001fff094819 */ /* 0x000fe20000011438 */
[----:B--2---:R-:W-:Y:S01]  /*0b00*/  IMAD R2, R25, R20, R6 ;  /* 0x0000001419027224 */ /* 0x004fe200078e0206 */
[----:B-1----:R-:W-:Y:S02]  /*0b10*/  @!UP3 ULEA UR9, UR10, UR9, 0x18 ;  /* 0x000000090a09b291 */ /* 0x002fe4000f8ec03f */
[----:B------:R-:W-:Y:S01]  /*0b20*/  @P4 LEA.HI R9, R9, R56, RZ, 0x2 ;  /* 0x0000003809094211 */ /* 0x000fe200078f10ff */
[----:B------:R-:W-:Y:S01]  /*0b30*/  VOTEU.ALL UP3, P1 ;  /* 0x00000000003f7886 */ /* 0x000fe20000860000 */
[----:B------:R-:W-:Y:S01]  /*0b40*/  ISETP.NE.AND P1, PT, R5, 0x3, PT ;  /* 0x000000030500780c */ /* 0x000fe20003f25270 */
[----:B------:R-:W1:Y:S02]  /*0b50*/  FENCE.VIEW.ASYNC.S ;  /* 0x00000000000073c6 */ /* 0x000e640000000000 */
[----:B-1----:R0:W1:Y:S01]  /*0b60*/  @!UP0 SYNCS.EXCH.64 URZ, [UR8+0x1f0], UR4 ;  /* 0x0001f004083f85b2 */ /* 0x0020620008000100 */
[----:B------:R-:W-:-:S02]  /*0b70*/  @P4 SHF.R.S32.HI R9, RZ, 0x2, R9 ;  /* 0x00000002ff094819 */ /* 0x000fc40000011409 */
[----:B------:R-:W-:Y:S02]  /*0b80*/  ISETP.EQ.OR P1, PT, R5, RZ, !P1 ;  /* 0x000000ff0500720c */ /* 0x000fe40004f22670 */
[----:B------:R-:W-:Y:S02]  /*0b90*/  @P4 ISETP.NE.AND P5, PT, R9, R2, PT ;  /* 0x000000020900420c */ /* 0x000fe40003fa5270 */
[----:B------:R-:W-:Y:S02]  /*0ba0*/  ISETP.EQ.AND P1, PT, R10, RZ, P1 ;  /* 0x000000ff0a00720c */ /* 0x000fe40000f22270 */
[----:B------:R-:W-:Y:S02]  /*0bb0*/  SEL R2, RZ, 0x1, !P0 ;  /* 0x00000001ff027807 */ /* 0x000fe40004000000 */
[----:B------:R-:W-:Y:S02]  /*0bc0*/  @P4 SEL R57, RZ, 0x1, P5 ;  /* 0x00000001ff394807 */ /* 0x000fe40002800000 */
[----:B------:R-:W-:-:S02]  /*0bd0*/  SEL R16, RZ, 0x1, !P1 ;  /* 0x00000001ff107807 */ /* 0x000fc40004800000 */
[----:B------:R-:W-:Y:S01]  /*0be0*/  LOP3.LUT R57, R57, R2, RZ, 0xc0, !PT ;  /* 0x0000000239397212 */ /* 0x000fe200078ec0ff */
[----:B------:R0:W2:Y:S01]  /*0bf0*/  @!UP1 SYNCS.EXCH.64 URZ, [UR8+0x1f8], UR4 ;  /* 0x0001f804083f95b2 */ /* 0x0000a20008000100 */
[----:B------:R-:W-:Y:S01]  /*0c00*/  NOP ;  /* 0x0000000000007918 */ /* 0x000fe20000000000 */
[----:B------:R-:W-:Y:S01]  /*0c10*/  SEL R16, R16, 0x2, P6 ;  /* 0x0000000210107807 */ /* 0x000fe20003000000 */
[----:B------:R0:W3:Y:S01]  /*0c20*/  @!UP2 SYNCS.EXCH.64 URZ, [UR9+0x1d0], UR6 ;  /* 0x0001d006093fa5b2 */ /* 0x0000e20008000100 */
[----:B------:R0:W0:Y:S01]  /*0c30*/  @!UP3 SYNCS.EXCH.64 URZ, [UR9+0x1d8], UR6 ;  /* 0x0001d806093fb5b2 */ /* 0x0000220008000100 */
[----:B------:R0:W0:Y:S01]  /*0c40*/  @!UP4 SYNCS.EXCH.64 URZ, [UR9+0x1e0], UR6 ;  /* 0x0001e006093fc5b2 */ /* 0x0000220008000100 */
[----:B------:R0:W0:Y:S01]  /*0c50*/  @!UP5 SYNCS.EXCH.64 URZ, [UR9+0x1e8], UR6 ;  /* 0x0001e806093fd5b2 */ /* 0x0000220008000100 */
[----:B------:R-:W-:Y:S01]  /*0c60*/  NOP ;  /* 0x0000000000007918 */ /* 0x000fe20000000000 */
[----:B-1--4-:R-:W-:Y:S05]  /*0c70*/  @!P2 BRA `(.L_x_4) ;  /* 0x000000000008a947 */ /* 0x012fea0003800000 */
[----:B0-23--:R-:W-:Y:S01]  /*0c80*/  UCGABAR_ARV ;  /* 0x00000000000079c7 */ /* 0x00dfe20008000000 */
[----:B------:R-:W-:Y:S05]  /*0c90*/  BRA `(.L_x_5) ;  /* 0x0000000000047947 */ /* 0x000fea0003800000 */
.L_x_4:
[----:B0-23--:R-:W-:Y:S01]  /*0ca0*/  NOP ;  /* 0x0000000000007918 */ /* 0x00dfe20000000000 */
.L_x_5:
[----:B------:R-:W-:Y:S01]  /*0cb0*/  ULDC.64 UR4, c[0x0][0x598] ;  /* 0x0001660000047ab9 */ /* 0x000fe20000000a00 */
[----:B------:R-:W-:Y:S01]  /*0cc0*/  ULDC.64 UR36, c[0x0][0x208] ;  /* 0x0000820000247ab9 */ /* 0x000fe20000000a00 */
[----:B------:R-:W-:-:S04]  /*0cd0*/  ISETP.NE.U32.AND P0, PT, RZ, UR4, PT ;  /* 0x00000004ff007c0c */ /* 0x000fc8000bf05070 */
[----:B------:R-:W-:-:S13]  /*0ce0*/  ISETP.NE.AND.EX P0, PT, RZ, UR5, PT, P0 ;  /* 0x00000005ff007c0c */ /* 0x000fda000bf05300 */
[----:B------:R-:W-:Y:S05]  /*0cf0*/  @!P0 BRA `(.L_x_6) ;  /* 0x00000000001c8947 */ /* 0x000fea0003800000 */
[----:B------:R-:W0:Y:S02]  /*0d00*/  LDC.64 R8, c[0x0][0x598] ;  /* 0x00016600ff087b82 */ /* 0x000e240000000a00 */
[----:B0-----:R-:W2:Y:S02]  /*0d10*/  LDG.E.64 R8, desc[UR36][R8.64] ;  /* 0x0000002408087981 */ /* 0x001ea4000c1e1b00 */
[----:B--2---:R-:W-:-:S04]  /*0d20*/  ISETP.NE.U32.AND P0, PT, R8, RZ, PT ;  /* 0x000000ff0800720c */ /* 0x004fc80003f05070 */
[----:B------:R-:W-:-:S13]  /*0d30*/  ISETP.NE.AND.EX P0, PT, R9, RZ, PT, P0 ;  /* 0x000000ff0900720c */ /* 0x000fda0003f05300 */
[----:B------:R-:W-:Y:S05]  /*0d40*/  @!P0 BRA `(.L_x_6) ;  /* 0x0000000000088947 */ /* 0x000fea0003800000 */
[----:B------:R0:W5:Y:S01]  /*0d50*/  LD.E R58, desc[UR36][R8.64] ;  /* 0x00000024083a7980 */ /* 0x000162000c101900 */
[----:B------:R-:W-:Y:S05]  /*0d60*/  BRA `(.L_x_7) ;  /* 0x0000000000247947 */ /* 0x000fea0003800000 */
.L_x_6:
[----:B------:R-:W-:Y:S02]  /*0d70*/  ULDC.64 UR4, c[0x0][0x588] ;  /* 0x0001620000047ab9 */ /* 0x000fe40000000a00 */
[----:B------:R-:W-:-:S04]  /*0d80*/  ISETP.NE.U32.AND P0, PT, RZ, UR4, PT ;  /* 0x00000004ff007c0c */ /* 0x000fc8000bf05070 */
[----:B------:R-:W-:-:S13]  /*0d90*/  ISETP.NE.AND.EX P0, PT, RZ, UR5, PT, P0 ;  /* 0x00000005ff007c0c */ /* 0x000fda000bf05300 */
[----:B------:R-:W-:Y:S05]  /*0da0*/  @!P0 BRA `(.L_x_8) ;  /* 0x00000000000c8947 */ /* 0x000fea0003800000 */
[----:B------:R-:W0:Y:S02]  /*0db0*/  LDC.64 R58, c[0x0][0x588] ;  /* 0x00016200ff3a7b82 */ /* 0x000e240000000a00 */
[----:B0-----:R1:W5:Y:S01]  /*0dc0*/  LDG.E R58, desc[UR36][R58.64] ;  /* 0x000000243a3a7981 */ /* 0x001362000c1e1900 */
[----:B------:R-:W-:Y:S05]  /*0dd0*/  BRA `(.L_x_7) ;  /* 0x0000000000087947 */ /* 0x000fea0003800000 */
.L_x_8:
[----:B------:R-:W-:Y:S02]  /*0de0*/  ULDC UR4, c[0x0][0x580] ;  /* 0x0001600000047ab9 */ /* 0x000fe40000000800 */
[----:B------:R-:W-:-:S07]  /*0df0*/  IMAD.U32 R58, RZ, RZ, UR4 ;  /* 0x00000004ff3a7e24 */ /* 0x000fce000f8e00ff */
.L_x_7:
[----:B------:R-:W-:Y:S02]  /*0e00*/  ULDC.64 UR4, c[0x0][0x5a0] ;  /* 0x0001680000047ab9 */ /* 0x000fe40000000a00 */
[----:B------:R-:W-:-:S04]  /*0e10*/  ISETP.NE.U32.AND P0, PT, RZ, UR4, PT ;  /* 0x00000004ff007c0c */ /* 0x000fc8000bf05070 */
[----:B------:R-:W-:-:S13]  /*0e20*/  ISETP.NE.AND.EX P0, PT, RZ, UR5, PT, P0 ;  /* 0x00000005ff007c0c */ /* 0x000fda000bf05300 */
[----:B------:R-:W-:Y:S05]  /*0e30*/  @!P0 BRA `(.L_x_9) ;  /* 0x00000000001c8947 */ /* 0x000fea0003800000 */
[----:B0-----:R-:W0:Y:S02]  /*0e40*/  LDC.64 R8, c[0x0][0x5a0] ;  /* 0x00016800ff087b82 */ /* 0x001e240000000a00 */
[----:B0-----:R-:W2:Y:S02]  /*0e50*/  LDG.E.64 R8, desc[UR36][R8.64] ;  /* 0x0000002408087981 */ /* 0x001ea4000c1e1b00 */
[----:B--2---:R-:W-:-:S04]  /*0e60*/  ISETP.NE.U32.AND P0, PT, R8, RZ, PT ;  /* 0x000000ff0800720c */ /* 0x004fc80003f05070 */
[----:B------:R-:W-:-:S13]  /*0e70*/  ISETP.NE.AND.EX P0, PT, R9, RZ, PT, P0 ;  /* 0x000000ff0900720c */ /* 0x000fda0003f05300 */
[----:B------:R-:W-:Y:S05]  /*0e80*/  @!P0 BRA `(.L_x_9) ;  /* 0x0000000000088947 */ /* 0x000fea0003800000 */
[----:B-1----:R0:W5:Y:S01]  /*0e90*/  LD.E R59, desc[UR36][R8.64] ;  /* 0x00000024083b7980 */ /* 0x002162000c101900 */
[----:B------:R-:W-:Y:S05]  /*0ea0*/  BRA `(.L_x_10) ;  /* 0x0000000000247947 */ /* 0x000fea0003800000 */
.L_x_9:
[----:B------:R-:W-:Y:S02]  /*0eb0*/  ULDC.64 UR4, c[0x0][0x590] ;  /* 0x0001640000047ab9 */ /* 0x000fe40000000a00 */
[----:B------:R-:W-:-:S04]  /*0ec0*/  ISETP.NE.U32.AND P0, PT, RZ, UR4, PT ;  /* 0x00000004ff007c0c */ /* 0x000fc8000bf05070 */
[----:B------:R-:W-:-:S13]  /*0ed0*/  ISETP.NE.AND.EX P0, PT, RZ, UR5, PT, P0 ;  /* 0x00000005ff007c0c */ /* 0x000fda000bf05300 */
[----:B------:R-:W-:Y:S05]  /*0ee0*/  @!P0 BRA `(.L_x_11) ;  /* 0x00000000000c8947 */ /* 0x000fea0003800000 */
[----:B0-----:R-:W1:Y:S02]  /*0ef0*/  LDC.64 R8, c[0x0][0x590] ;  /* 0x00016400ff087b82 */ /* 0x001e640000000a00 */
[----:B-1----:R1:W5:Y:S01]  /*0f00*/  LDG.E R59, desc[UR36][R8.64] ;  /* 0x00000024083b7981 */ /* 0x002362000c1e1900 */
[----:B------:R-:W-:Y:S05]  /*0f10*/  BRA `(.L_x_10) ;  /* 0x0000000000087947 */ /* 0x000fea0003800000 */
.L_x_11:
[----:B------:R-:W-:Y:S02]  /*0f20*/  ULDC UR4, c[0x0][0x584] ;  /* 0x0001610000047ab9 */ /* 0x000fe40000000800 */
[----:B-1----:R-:W-:-:S07]  /*0f30*/  IMAD.U32 R59, RZ, RZ, UR4 ;  /* 0x00000004ff3b7e24 */ /* 0x002fce000f8e00ff */
.L_x_10:
[----:B------:R-:W2:Y:S01]  /*0f40*/  LDC R2, c[0x0][0x65c] ;  /* 0x00019700ff027b82 */ /* 0x000ea20000000800 */
[----:B------:R-:W-:Y:S01]  /*0f50*/  ULDC UR6, c[0x0][0x28c] ;  /* 0x0000a30000067ab9 */ /* 0x000fe20000000800 */
[----:B------:R-:W-:Y:S01]  /*0f60*/  ISETP.NE.AND P0, PT, R10, 0x2, PT ;  /* 0x000000020a00780c */ /* 0x000fe20003f05270 */
[----:B------:R-:W-:Y:S01]  /*0f70*/  UIADD3 UR6, UR6, 0x3f, URZ ;  /* 0x0000003f06067890 */ /* 0x000fe2000fffe03f */
[----:B01----:R-:W-:Y:S01]  /*0f80*/  IMAD.U32 R8, RZ, RZ, UR12 ;  /* 0x0000000cff087e24 */ /* 0x003fe2000f8e00ff */
[----:B------:R-:W-:Y:S01]  /*0f90*/  UMOV UR39, URZ ;  /* 0x0000003f00277c82 */ /* 0x000fe20008000000 */
[----:B------:R-:W-:Y:S01]  /*0fa0*/  IMAD.MOV.U32 R9, RZ, RZ, RZ ;  /* 0x000000ffff097224 */ /* 0x000fe200078e00ff */
[----:B------:R-:W-:Y:S01]  /*0fb0*/  USHF.R.S32.HI UR7, URZ, 0x1f, UR6 ;  /* 0x0000001f3f077899 */ /* 0x000fe20008011406 */
[----:B------:R-:W-:Y:S01]  /*0fc0*/  UMOV UR38, URZ ;  /* 0x0000003f00267c82 */ /* 0x000fe20008000000 */
[----:B------:R-:W-:Y:S02]  /*0fd0*/  ULDC.64 UR8, c[0x0][0x650] ;  /* 0x0001940000087ab9 */ /* 0x000fe40000000a00 */
[----:B------:R-:W-:-:S04]  /*0fe0*/  ULEA.HI UR7, UR7, UR6, URZ, 0x6 ;  /* 0x0000000607077291 */ /* 0x000fc8000f8f303f */
[----:B------:R-:W-:Y:S01]  /*0ff0*/  USHF.R.S32.HI UR40, URZ, 0x6, UR7 ;  /* 0x000000063f287899 */ /* 0x000fe20008011407 */
[----:B--2---:R-:W-:-:S13]  /*1000*/  ISETP.NE.AND P1, PT, R2, 0x1, PT ;  /* 0x000000010200780c */ /* 0x004fda0003f25270 */
[----:B------:R-:W0:Y:S01]  /*1010*/  @P1 LDC R19, c[0x0][0x10] ;  /* 0x00000400ff131b82 */ /* 0x000e220000000800 */
[----:B------:R-:W-:Y:S02]  /*1020*/  @P1 IMAD.MOV.U32 R7, RZ, RZ, RZ ;  /* 0x000000ffff071224 */ /* 0x000fe400078e00ff */
[----:B------:R-:W-:-:S05]  /*1030*/  @P1 IMAD.MOV.U32 R17, RZ, RZ, RZ ;  /* 0x000000ffff111224 */ /* 0x000fca00078e00ff */
[----:B------:R-:W1:Y:S01]  /*1040*/  @!P1 LDC R11, c[0x0][0xc] ;  /* 0x00000300ff0b9b82 */ /* 0x000e620000000800 */
[----:B------:R-:W-:Y:S01]  /*1050*/  ULDC UR4, c[0x0][0xc] ;  /* 0x0000030000047ab9 */ /* 0x000fe20000000800 */
[----:B------:R-:W-:Y:S02]  /*1060*/  ULDC UR5, c[0x0][0x10] ;  /* 0x0000040000057ab9 */ /* 0x000fe40000000800 */
[----:B------:R-:W-:-:S04]  /*1070*/  UIMAD.WIDE.U32 UR4, UR4, UR5, URZ ;  /* 0x00000005040472a5 */ /* 0x000fc8000f8e003f */
[----:B------:R-:W2:Y:S01]  /*1080*/  LDC R2, c[0x0][0x14] ;  /* 0x00000500ff027b82 */ /* 0x000ea20000000800 */
[----:B0-----:R-:W-:-:S04]  /*1090*/  @P1 IMAD.WIDE.U32 R18, R19, UR12, R6 ;  /* 0x0000000c13121c25 */ /* 0x001fc8000f8e0006 */
[----:B------:R-:W-:Y:S02]  /*10a0*/  @P1 IMAD.IADD R17, R19, 0x1, R17 ;  /* 0x0000000113111824 */ /* 0x000fe400078e0211 */
[----:B-1----:R-:W-:-:S04]  /*10b0*/  @!P1 IMAD.WIDE.U32 R8, R6, R11, R8 ;  /* 0x0000000b06089225 */ /* 0x002fc800078e0008 */
[----:B------:R-:W-:Y:S02]  /*10c0*/  @!P1 IMAD.MOV.U32 R18, RZ, RZ, R8 ;  /* 0x000000ffff129224 */ /* 0x000fe400078e0008 */
[----:B------:R-:W-:Y:S02]  /*10d0*/  @!P1 IMAD.MOV.U32 R17, RZ, RZ, R9 ;  /* 0x000000ffff119224 */ /* 0x000fe400078e0009 */
[----:B--2---:R-:W-:-:S04]  /*10e0*/  IMAD.WIDE.U32 R12, R2, UR4, RZ ;  /* 0x00000004020c7c25 */ /* 0x004fc8000f8e00ff */
[----:B------:R-:W-:Y:S01]  /*10f0*/  IMAD R23, R2, UR5, RZ ;  /* 0x0000000502177c24 */ /* 0x000fe2000f8e02ff */
[----:B------:R0:W-:Y:S03]  /*1100*/  STL.64 [R1], R12 ;  /* 0x0000000c01007387 */ /* 0x0001e60000100a00 */
[----:B------:R-:W-:Y:S01]  /*1110*/  IMAD.IADD R23, R13, 0x1, R23 ;  /* 0x000000010d177824 */ /* 0x000fe200078e0217 */
[----:B------:R-:W-:Y:S06]  /*1120*/  @P0 BRA `(.L_x_12) ;  /* 0x0000000000200947 */ /* 0x000fec0003800000 */
[----:B------:R-:W-:Y:S01]  /*1130*/  UISETP.GE.U32.AND UP0, UPT, UR40, 0x1c, UPT ;  /* 0x0000001c2800788c */ /* 0x000fe2000bf06070 */
[----:B------:R-:W-:Y:S01]  /*1140*/  IADD3 R18, P0, R18, R12, RZ ;  /* 0x0000000c12127210 */ /* 0x000fe20007f1e0ff */
[----:B------:R-:W-:Y:S01]  /*1150*/  USHF.R.U32.HI UR4, URZ, 0x2, UR40 ;  /* 0x000000023f047899 */ /* 0x000fe20008011628 */
[----:B------:R-:W-:-:S03]  /*1160*/  UMOV UR38, URZ ;  /* 0x0000003f00267c82 */ /* 0x000fc60008000000 */
[----:B------:R-:W-:Y:S01]  /*1170*/  UIMAD.WIDE.U32 UR4, UR4, 0x24924925, URZ ;  /* 0x24924925040478a5 */ /* 0x000fe2000f8e003f */
[----:B------:R-:W-:-:S03]  /*1180*/  IMAD.X R17, R23, 0x1, R17, P0 ;  /* 0x0000000117117824 */ /* 0x000fc600000e0611 */
[----:B------:R-:W-:Y:S02]  /*1190*/  UIMAD UR39, UR5, -0x1c, UR40 ;  /* 0xffffffe4052778a4 */ /* 0x000fe4000f8e0228 */
[----:B------:R-:W-:-:S12]  /*11a0*/  @UP0 ULOP3.LUT UR38, UR5, 0x1, URZ, 0xc0, !UPT ;  /* 0x0000000105260892 */ /* 0x000fd8000f8ec03f */
.L_x_12:
[----:B------:R-:W-:Y:S01]  /*11b0*/  ISETP.GE.U32.AND P0, PT, R18, UR8, PT ;  /* 0x0000000812007c0c */ /* 0x000fe2000bf06070 */
[----:B------:R-:W-:Y:S01]  /*11c0*/  IMAD.MOV.U32 R19, RZ, RZ, -0x1 ;  /* 0xffffffffff137424 */ /* 0x000fe200078e00ff */
[----:B------:R-:W-:Y:S01]  /*11d0*/  PRMT R8, RZ, 0x7610, R8 ;  /* 0x00007610ff087816 */ /* 0x000fe20000000008 */
[----:B------:R-:W-:Y:S01]  /*11e0*/  IMAD.MOV.U32 R22, RZ, RZ, -0x1 ;  /* 0xffffffffff167424 */ /* 0x000fe200078e00ff */
[----:B------:R-:W-:Y:S01]  /*11f0*/  ISETP.GE.U32.AND.EX P0, PT, R17, UR9, PT, P0 ;  /* 0x0000000911007c0c */ /* 0x000fe2000bf06100 */
[----:B------:R-:W-:-:S12]  /*1200*/  IMAD.MOV.U32 R2, RZ, RZ, -0x1 ;  /* 0xffffffffff027424 */ /* 0x000fd800078e00ff */
[----:B------:R-:W-:Y:S05]  /*1210*/  @P0 BRA `(.L_x_13) ;  /* 0x00000004002c0947 */ /* 0x000fea0003800000 */
[----:B------:R-:W1:Y:S01]  /*1220*/  LDC.64 R26, c[0x0][0x628] ;  /* 0x00018a00ff1a7b82 */ /* 0x000e620000000a00 */
[----:B------:R-:W-:Y:S02]  /*1230*/  IMAD.MOV.U32 R8, RZ, RZ, R18 ;  /* 0x000000ffff087224 */ /* 0x000fe400078e0012 */
[----:B------:R-:W-:-:S05]  /*1240*/  IMAD.MOV.U32 R9, RZ, RZ, R17 ;  /* 0x000000ffff097224 */ /* 0x000fca00078e0011 */
[----:B------:R-:W2:Y:S08]  /*1250*/  LDC R2, c[0x0][0x630] ;  /* 0x00018c00ff027b82 */ /* 0x000eb00000000800 */
[----:B------:R-:W3:Y:S01]  /*1260*/  LDC.64 R28, c[0x0][0x620] ;  /* 0x00018800ff1c7b82 */ /* 0x000ee20000000a00 */
[----:B-1----:R-:W-:-:S04]  /*1270*/  ISETP.NE.U32.AND P0, PT, R26, RZ, PT ;  /* 0x000000ff1a00720c */ /* 0x002fc80003f05070 */
[----:B------:R-:W-:-:S13]  /*1280*/  ISETP.NE.AND.EX P0, PT, R27, RZ, PT, P0 ;  /* 0x000000ff1b00720c */ /* 0x000fda0003f05300 */
[----:B--23--:R-:W-:Y:S05]  /*1290*/  @!P0 BRA `(.L_x_14) ;  /* 0x0000000000288947 */ /* 0x00cfea0003800000 */
[----:B0-----:R-:W0:Y:S02]  /*12a0*/  LDC R13, c[0x0][0x634] ;  /* 0x00018d00ff0d7b82 */ /* 0x001e240000000800 */
[----:B0-----:R-:W-:-:S05]  /*12b0*/  IADD3 R13, P0, R18, R13, RZ ;  /* 0x0000000d120d7210 */ /* 0x001fca0007f1e0ff */
[----:B------:R-:W-:-:S04]  /*12c0*/  IMAD.X R15, RZ, RZ, R17, P0 ;  /* 0x000000ffff0f7224 */ /* 0x000fc800000e0611 */
[----:B------:R-:W-:-:S04]  /*12d0*/  IMAD.WIDE.U32 R8, R15, R26, RZ ;  /* 0x0000001a0f087225 */ /* 0x000fc800078e00ff */
[----:B------:R-:W-:-:S04]  /*12e0*/  IMAD.WIDE.U32 R10, P0, R13, R27, R8 ;  /* 0x0000001b0d0a7225 */ /* 0x000fc80007800008 */
[----:B------:R-:W-:-:S04]  /*12f0*/  IMAD.WIDE.U32 R8, R13, R26, RZ ;  /* 0x0000001a0d087225 */ /* 0x000fc800078e00ff */
[----:B------:R-:W-:Y:S01]  /*1300*/  IMAD.X R13, RZ, RZ, RZ, P0 ;  /* 0x000000ffff0d7224 */ /* 0x000fe200000e06ff */
[----:B------:R-:W-:Y:S01]  /*1310*/  IADD3 RZ, P0, R9, R10, RZ ;  /* 0x0000000a09ff7210 */ /* 0x000fe20007f1e0ff */
[----:B------:R-:W-:-:S04]  /*1320*/  IMAD.MOV.U32 R12, RZ, RZ, R11 ;  /* 0x000000ffff0c7224 */ /* 0x000fc800078e000b */
[----:B------:R-:W-:-:S08]  /*1330*/  IMAD.WIDE.U32.X R8, R15, R27, R12, P0 ;  /* 0x0000001b0f087225 */ /* 0x000fd000000e040c */
.L_x_14:
[----:B------:R-:W1:Y:S01]  /*1340*/  LDC.64 R32, c[0x0][0x640] ;  /* 0x00019000ff207b82 */ /* 0x000e620000000a00 */
[-C--:B------:R-:W-:Y:S01]  /*1350*/  SHF.R.U64 R30, R8, R2.reuse, R9 ;  /* 0x00000002081e7219 */ /* 0x080fe20000001209 */
[----:B------:R-:W-:Y:S01]  /*1360*/  IMAD.MOV.U32 R19, RZ, RZ, R17 ;  /* 0x000000ffff137224 */ /* 0x000fe200078e0011 */
[----:B------:R-:W-:Y:S01]  /*1370*/  SHF.R.U32.HI R2, RZ, R2, R9 ;  /* 0x00000002ff027219 */ /* 0x000fe20000011609 */
[----:B------:R-:W-:Y:S01]  /*1380*/  IMAD.MOV.U32 R26, RZ, RZ, 0x1 ;  /* 0x00000001ff1a7424 */ /* 0x000fe200078e00ff */
[----:B------:R-:W-:-:S03]  /*1390*/  IADD3 R11, P0, RZ, -R30, RZ ;  /* 0x8000001eff0b7210 */ /* 0x000fc60007f1e0ff */
[----:B------:R-:W2:Y:S02]  /*13a0*/  LDC R10, c[0x0][0x618] ;  /* 0x00018600ff0a7b82 */ /* 0x000ea40000000800 */
[----:B------:R-:W-:-:S04]  /*13b0*/  IMAD.X R9, RZ, RZ, ~R2, P0 ;  /* 0x000000ffff097224 */ /* 0x000fc800000e0e02 */
[-C--:B------:R-:W-:Y:S02]  /*13c0*/  IMAD R2, R9, R28.reuse, RZ ;  /* 0x0000001c09027224 */ /* 0x080fe400078e02ff */
[----:B0-----:R-:W0:Y:S01]  /*13d0*/  LDC R13, c[0x0][0x608] ;  /* 0x00018200ff0d7b82 */ /* 0x001e220000000800 */
[----:B------:R-:W-:-:S04]  /*13e0*/  IMAD.WIDE.U32 R8, R11, R28, R18 ;  /* 0x0000001c0b087225 */ /* 0x000fc800078e0012 */
[----:B------:R-:W-:Y:S02]  /*13f0*/  IMAD R11, R11, R29, R2 ;  /* 0x0000001d0b0b7224 */ /* 0x000fe400078e0202 */
[----:B------:R-:W-:Y:S01]  /*1400*/  IMAD.MOV.U32 R2, RZ, RZ, -0x1 ;  /* 0xffffffffff027424 */ /* 0x000fe200078e00ff */
[----:B------:R-:W3:Y:S01]  /*1410*/  LDC R31, c[0x0][0x658] ;  /* 0x00019600ff1f7b82 */ /* 0x000ee20000000800 */
[----:B------:R-:W-:Y:S01]  /*1420*/  IMAD.IADD R9, R9, 0x1, R11 ;  /* 0x0000000109097824 */ /* 0x000fe200078e020b */
[----:B-1----:R-:W-:-:S04]  /*1430*/  ISETP.NE.U32.AND P0, PT, R32, RZ, PT ;  /* 0x000000ff2000720c */ /* 0x002fc80003f05070 */
[----:B------:R-:W-:Y:S02]  /*1440*/  ISETP.NE.AND.EX P0, PT, R33, RZ, PT, P0 ;  /* 0x000000ff2100720c */ /* 0x000fe40003f05300 */
[----:B------:R-:W1:Y:S01]  /*1450*/  LDC R29, c[0x0][0x600] ;  /* 0x00018000ff1d7b82 */ /* 0x000e620000000800 */
[-CC-:B--2---:R-:W-:Y:S02]  /*1460*/  SHF.R.U64 R27, R8, R10.reuse, R9.reuse ;  /* 0x0000000a081b7219 */ /* 0x184fe40000001209 */
[----:B------:R-:W-:-:S05]  /*1470*/  SHF.R.U32.HI R8, RZ, R10, R9 ;  /* 0x0000000aff087219 */ /* 0x000fca0000011609 */
[----:B------:R-:W2:Y:S01]  /*1480*/  LDC R22, c[0x0][0x648] ;  /* 0x00019200ff167b82 */ /* 0x000ea20000000800 */
[-CC-:B0-----:R-:W-:Y:S02]  /*1490*/  SHF.R.U64 R34, R27, R13.reuse, R8.reuse ;  /* 0x0000000d1b227219 */ /* 0x181fe40000001208 */
[----:B------:R-:W-:-:S05]  /*14a0*/  SHF.R.U32.HI R8, RZ, R13, R8 ;  /* 0x0000000dff087219 */ /* 0x000fca0000011608 */
[----:B------:R-:W0:Y:S01]  /*14b0*/  LDC R24, c[0x0][0x638] ;  /* 0x00018e00ff187b82 */ /* 0x000e220000000800 */
[-CC-:B---3--:R-:W-:Y:S02]  /*14c0*/  SHF.R.U64 R36, R34, R31.reuse, R8.reuse ;  /* 0x0000001f22247219 */ /* 0x188fe40000001208 */
[-C--:B------:R-:W-:Y:S02]  /*14d0*/  SHF.L.U32 R2, R2, R31.reuse, RZ ;  /* 0x0000001f02027219 */ /* 0x080fe400000006ff */
[----:B------:R-:W-:Y:S01]  /*14e0*/  SHF.R.U32.HI R9, RZ, R31, R8 ;  /* 0x0000001fff097219 */ /* 0x000fe20000011608 */
[----:B------:R-:W-:Y:S01]  /*14f0*/  IMAD.MOV.U32 R8, RZ, RZ, R36 ;  /* 0x000000ffff087224 */ /* 0x000fe200078e0024 */
[----:B------:R-:W-:Y:S01]  /*1500*/  LOP3.LUT R15, RZ, R2, RZ, 0x33, !PT ;  /* 0x00000002ff0f7212 */ /* 0x000fe200078e33ff */
[----:B------:R-:W3:Y:S01]  /*1510*/  LDC R28, c[0x0][0x610] ;  /* 0x00018400ff1c7b82 */ /* 0x000ee20000000800 */
[----:B------:R-:W-:Y:S05]  /*1520*/  @!P0 BRA `(.L_x_15) ;  /* 0x0000000000288947 */ /* 0x000fea0003800000 */
[----:B------:R-:W4:Y:S02]  /*1530*/  LDC R13, c[0x0][0x64c] ;  /* 0x00019300ff0d7b82 */ /* 0x000f240000000800 */
[----:B----4-:R-:W-:-:S05]  /*1540*/  IADD3 R13, P0, R36, R13, RZ ;  /* 0x0000000d240d7210 */ /* 0x010fca0007f1e0ff */
        /* <DEDUP_REMOVED lines=8> */
.L_x_15:
[----:B--2---:R-:W-:Y:S01]  /*15d0*/  SHF.R.U64 R7, R8, R22, R9 ;  /* 0x0000001608077219 */ /* 0x004fe20000001209 */
[----:B-1----:R-:W-:Y:S01]  /*15e0*/  VIADD R8, R29, 0xffffffff ;  /* 0xffffffff1d087836 */ /* 0x002fe20000000000 */
[----:B------:R-:W-:Y:S01]  /*15f0*/  SHF.L.U32 R2, R26, R31, RZ ;  /* 0x0000001f1a027219 */ /* 0x000fe200000006ff */
[----:B------:R-:W-:Y:S01]  /*1600*/  @P1 IMAD R21, R25, R20, R6 ;  /* 0x0000001419151224 */ /* 0x000fe200078e0206 */
[----:B------:R-:W-:Y:S01]  /*1610*/  LOP3.LUT R15, R34, R15, RZ, 0xc0, !PT ;  /* 0x0000000f220f7212 */ /* 0x000fe200078ec0ff */
[----:B------:R-:W-:Y:S01]  /*1620*/  IMAD.MOV R9, RZ, RZ, -R7 ;  /* 0x000000ffff097224 */ /* 0x000fe200078e0a07 */
[----:B------:R-:W-:-:S03]  /*1630*/  LOP3.LUT R8, R27, R8, RZ, 0xc0, !PT ;  /* 0x000000081b087212 */ /* 0x000fc600078ec0ff */
[----:B------:R-:W-:Y:S02]  /*1640*/  IMAD R6, R2, R7, R15 ;  /* 0x0000000702067224 */ /* 0x000fe400078e020f */
[----:B0-----:R-:W-:Y:S02]  /*1650*/  IMAD R2, R9, R24, R36 ;  /* 0x0000001809027224 */ /* 0x001fe400078e0224 */
[----:B---3--:R-:W-:Y:S02]  /*1660*/  IMAD R19, R6, R28, R21 ;  /* 0x0000001c06137224 */ /* 0x008fe400078e0215 */
[----:B------:R-:W-:Y:S02]  /*1670*/  IMAD R2, R2, R29, R8 ;  /* 0x0000001d02027224 */ /* 0x000fe400078e0208 */
[----:B------:R-:W-:-:S03]  /*1680*/  IMAD.MOV.U32 R6, RZ, RZ, 0x1 ;  /* 0x00000001ff067424 */ /* 0x000fc600078e00ff */
[----:B------:R-:W-:Y:S02]  /*1690*/  SEL R22, R2, R19, !P1 ;  /* 0x0000001302167207 */ /* 0x000fe40004800000 */
[----:B------:R-:W-:Y:S01]  /*16a0*/  SEL R19, R19, R2, !P1 ;  /* 0x0000000213137207 */ /* 0x000fe20004800000 */
[----:B------:R-:W-:Y:S01]  /*16b0*/  IMAD.MOV.U32 R2, RZ, RZ, R30 ;  /* 0x000000ffff027224 */ /* 0x000fe200078e001e */
[----:B------:R-:W-:-:S07]  /*16c0*/  PRMT R8, R6, 0x7610, R8 ;  /* 0x0000761006087816 */ /* 0x000fce0000000008 */
.L_x_13:
[----:B------:R-:W-:Y:S05]  /*16d0*/  @!P2 BRA `(.L_x_16) ;  /* 0x00000000000ca947 */ /* 0x000fea0003800000 */
[----:B------:R-:W-:Y:S01]  /*16e0*/  UCGABAR_WAIT ;  /* 0x0000000000007dc7 */ /* 0x000fe20008000000 */
[----:B------:R-:W-:Y:S01]  /*16f0*/  CCTL.IVALL ;  /* 0x00000000ff00798f */ /* 0x000fe20002000000 */
[----:B------:R-:W-:Y:S05]  /*1700*/  BRA `(.L_x_17) ;  /* 0x0000000000047947 */ /* 0x000fea0003800000 */
.L_x_16:
[----:B------:R-:W-:Y:S06]  /*1710*/  BAR.SYNC.DEFER_BLOCKING 0x0 ;  /* 0x0000000000007b1d */ /* 0x000fec0000010000 */
.L_x_17:
[----:B------:R-:W-:Y:S05]  /*1720*/  @!P3 BRA `(.L_x_18) ;  /* 0x000000300010b947 */ /* 0x000fea0003800000 */
[----:B------:R-:W-:-:S13]  /*1730*/  ISETP.GT.U32.AND P0, PT, R35, 0x1, PT ;  /* 0x000000012300780c */ /* 0x000fda0003f04070 */
[----:B------:R-:W-:Y:S05]  /*1740*/  @P0 EXIT ;  /* 0x000000000000094d */ /* 0x000fea0003800000 */
.L_x_19:
[----:B------:R-:W-:-:S08]  /*1750*/  NOP ;  /* 0x0000000000007918 */ /* 0x000fd00000000000 */
[----:B------:R-:W1:Y:S02]  /*1760*/  USETMAXREG.TRY_ALLOC.CTAPOOL UP0, 0xe8 ;  /* 0x000000e8000079c8 */ /* 0x000e640008000600 */
[----:B-1----:R-:W-:-:S13]  /*1770*/  PLOP3.LUT P0, PT, PT, PT, UP0, 0x80, 0x0 ;  /* 0x000000000000781c */ /* 0x002fda0003f0f008 */
[----:B------:R-:W-:Y:S05]  /*1780*/  @!P0 BRA `(.L_x_19) ;  /* 0xfffffffc00f08947 */ /* 0x000fea000383ffff */
[----:B------:R-:W-:-:S13]  /*1790*/  LOP3.LUT P0, RZ, R8, 0xff, RZ, 0xc0, !PT ;  /* 0x000000ff08ff7812 */ /* 0x000fda000780c0ff */
[----:B------:R-:W-:Y:S05]  /*17a0*/  @!P0 EXIT ;  /* 0x000000000000894d */ /* 0x000fea0003800000 */
[----:B------:R-:W1:Y:S01]  /*17b0*/  S2UR UR4, SR_CgaCtaId ;  /* 0x00000000000479c3 */ /* 0x000e620000008800 */
[----:B------:R-:W-:Y:S01]  /*17c0*/  VIADD R14, R14, 0xffffffff ;  /* 0xffffffff0e0e7836 */ /* 0x000fe20000000000 */
[CC--:B------:R-:W-:Y:S01]  /*17d0*/  LEA.HI R4, R0.reuse, R3.reuse, RZ, 0x2 ;  /* 0x0000000300047211 */ /* 0x0c0fe200078f10ff */
[----:B------:R-:W-:Y:S01]  /*17e0*/  UMOV UR41, 0x400 ;  /* 0x0000040000297882 */ /* 0x000fe20000000000 */
[----:B------:R-:W-:Y:S01]  /*17f0*/  LEA.HI R0, R0, R3, RZ, 0x5 ;  /* 0x0000000300007211 */ /* 0x000fe200078f28ff */
[----:B------:R-:W-:Y:S01]  /*1800*/  UISETP.LT.AND UP0, UPT, UR40, 0x1, UPT ;  /* 0x000000012800788c */ /* 0x000fe2000bf01270 */
[----:B------:R-:W-:Y:S01]  /*1810*/  R2UR UR42, R14 ;  /* 0x000000000e2a72ca */ /* 0x000fe200000e0000 */
[----:B------:R-:W-:Y:S01]  /*1820*/  ULDC UR6, c[0x0][0x284] ;  /* 0x0000a10000067ab9 */ /* 0x000fe20000000800 */
[--C-:B------:R-:W-:Y:S01]  /*1830*/  SHF.R.S32.HI R60, RZ, 0x2, R4.reuse ;  /* 0x00000002ff3c7819 */ /* 0x100fe20000011404 */
[----:B------:R-:W-:Y:S01]  /*1840*/  USEL UR43, UR40, 0x1, UP0 ;  /* 0x00000001282b7887 */ /* 0x000fe20008000000 */
[----:B------:R-:W-:Y:S01]  /*1850*/  SHF.R.S32.HI R5, RZ, 0x1f, R4 ;  /* 0x0000001fff057819 */ /* 0x000fe20000011404 */
[----:B------:R-:W-:Y:S01]  /*1860*/  USHF.L.U32 UR46, UR40, 0x1, URZ ;  /* 0x00000001282e7899 */ /* 0x000fe2000800063f */
[----:B------:R-:W-:Y:S01]  /*1870*/  LOP3.LUT R62, R4, 0xfffffffc, RZ, 0xc0, !PT ;  /* 0xfffffffc043e7812 */ /* 0x000fe200078ec0ff */
[----:B------:R-:W-:Y:S01]  /*1880*/  UIADD3 UR43, -UR43, UR40, URZ ;  /* 0x000000282b2b7290 */ /* 0x000fe2000fffe13f */
[----:B------:R-:W-:-:S02]  /*1890*/  LEA.HI R5, R5, R60, RZ, 0x3 ;  /* 0x0000003c05057211 */ /* 0x000fc400078f18ff */
[----:B------:R-:W-:Y:S01]  /*18a0*/  ISETP.NE.AND P0, PT, R14, RZ, PT ;  /* 0x000000ff0e00720c */ /* 0x000fe20003f05270 */
[----:B------:R-:W-:Y:S01]  /*18b0*/  IMAD.IADD R62, R3, 0x1, -R62 ;  /* 0x00000001033e7824 */ /* 0x000fe200078e0a3e */
[----:B------:R-:W-:Y:S01]  /*18c0*/  LOP3.LUT R5, R5, 0xfffffff8, RZ, 0xc0, !PT ;  /* 0xfffffff805057812 */ /* 0x000fe200078ec0ff */
[----:B------:R-:W-:Y:S01]  /*18d0*/  USHF.L.U32 UR42, UR42, 0x3, URZ ;  /* 0x000000032a2a7899 */ /* 0x000fe2000800063f */
[----:B------:R-:W-:-:S03]  /*18e0*/  SEL R69, RZ, 0x1, P0 ;  /* 0x00000001ff457807 */ /* 0x000fc60000000000 */
[----:B------:R-:W-:Y:S01]  /*18f0*/  IMAD.IADD R60, R60, 0x1, -R5 ;  /* 0x000000013c3c7824 */ /* 0x000fe200078e0a05 */
[----:B-1----:R-:W-:Y:S01]  /*1900*/  ULEA UR41, UR4, UR41, 0x18 ;  /* 0x0000002904297291 */ /* 0x002fe2000f8ec03f */
[----:B------:R-:W-:Y:S01]  /*1910*/  SHF.R.S32.HI R5, RZ, 0x5, R0 ;  /* 0x00000005ff057819 */ /* 0x000fe20000011400 */
[----:B------:R-:W-:Y:S02]  /*1920*/  IMAD.U32 R64, RZ, RZ, UR42 ;  /* 0x0000002aff407e24 */ /* 0x000fe4000f8e00ff */
[----:B------:R-:W-:Y:S01]  /*1930*/  UIADD3 UR47, UR41, 0x1d0, URZ ;  /* 0x000001d0292f7890 */ /* 0x000fe2000fffe03f */
[--C-:B------:R-:W-:Y:S01]  /*1940*/  SHF.R.S32.HI R61, RZ, 0x1f, R60.reuse ;  /* 0x0000001fff3d7819 */ /* 0x100fe2000001143c */
[----:B------:R-:W-:Y:S01]  /*1950*/  UIADD3 UR4, UR41, 0x1c300, URZ ;  /* 0x0001c30029047890 */ /* 0x000fe2000fffe03f */
[C-C-:B------:R-:W-:Y:S01]  /*1960*/  IMAD R67, R5.reuse, -0x10, -R60.reuse ;  /* 0xfffffff005437824 */ /* 0x140fe200078e0a3c */
[----:B------:R-:W-:Y:S01]  /*1970*/  UIADD3 UR5, UR41, 0x300, URZ ;  /* 0x0000030029057890 */ /* 0x000fe2000fffe03f */
[C---:B------:R-:W-:Y:S01]  /*1980*/  LOP3.LUT R66, R64.reuse, 0x8, RZ, 0xc0, !PT ;  /* 0x0000000840427812 */ /* 0x040fe200078ec0ff */
[----:B------:R-:W-:Y:S01]  /*1990*/  USHF.R.U32.HI UR4, URZ, 0x4, UR4 ;  /* 0x000000043f047899 */ /* 0x000fe20008011604 */
[----:B------:R-:W-:Y:S01]  /*19a0*/  IMAD.U32 R63, RZ, RZ, UR47 ;  /* 0x0000002fff3f7e24 */ /* 0x000fe2000f8e00ff */
[----:B------:R-:W-:Y:S01]  /*19b0*/  USHF.R.U32.HI UR5, URZ, 0x4, UR5 ;  /* 0x000000043f057899 */ /* 0x000fe20008011605 */
[----:B------:R-:W-:Y:S01]  /*19c0*/  IMAD.WIDE R60, R5, 0x10, R60 ;  /* 0x00000010053c7825 */ /* 0x000fe200078e023c */
[----:B------:R-:W-:Y:S01]  /*19d0*/  ULOP3.LUT UR4, UR4, 0x3fff, URZ, 0xc0, !UPT ;  /* 0x00003fff04047892 */ /* 0x000fe2000f8ec03f */
[----:B------:R-:W-:Y:S01]  /*19e0*/  LOP3.LUT R64, R64, 0x8, RZ, 0xc, !PT ;  /* 0x0000000840407812 */ /* 0x000fe200078e0cff */
[----:B------:R-:W-:Y:S01]  /*19f0*/  ULOP3.LUT UR5, UR5, 0x3fff, URZ, 0xc0, !UPT ;  /* 0x00003fff05057892 */ /* 0x000fe2000f8ec03f */
[----:B------:R-:W-:Y:S01]  /*1a00*/  VIADD R65, R63, UR42 ;  /* 0x0000002a3f417c36 */ /* 0x000fe20008000000 */
[----:B------:R-:W-:Y:S01]  /*1a10*/  LOP3.LUT R66, R66, 0x18, RZ, 0x3c, !PT ;  /* 0x0000001842427812 */ /* 0x000fe200078e3cff */
[----:B------:R-:W-:Y:S01]  /*1a20*/  VIADD R67, R67, UR6 ;  /* 0x0000000643437c36 */ /* 0x000fe20008000000 */
[----:B------:R-:W-:-:S02]  /*1a30*/  ULOP3.LUT UR44, UR4, 0x10000, URZ, 0xfc, !UPT ;  /* 0x00010000042c7892 */ /* 0x000fc4000f8efc3f */
[----:B------:R-:W-:-:S12]  /*1a40*/  ULOP3.LUT UR45, UR5, 0x10000, URZ, 0xfc, !UPT ;  /* 0x00010000052d7892 */ /* 0x000fd8000f8efc3f */
.L_x_107:
[----:B------:R-:W-:Y:S01]  /*1a50*/  SHF.L.U32 R0, R69, 0x1f, RZ ;  /* 0x0000001f45007819 */ /* 0x000fe200000006ff */
[----:B------:R-:W-:Y:S02]  /*1a60*/  ULDC UR4, c[0x0][0x28c] ;  /* 0x0000a30000047ab9 */ /* 0x000fe40000000800 */
[----:B------:R-:W-:Y:S01]  /*1a70*/  ISETP.LT.AND P1, PT, RZ, UR4, PT ;  /* 0x00000004ff007c0c */ /* 0x000fe2000bf21270 */
[----:B-1----:R-:W1:Y:S02]  /*1a80*/  SYNCS.PHASECHK.TRANS64.TRYWAIT P0, [R63+UR42], R0 ;  /* 0x000000003f0075a7 */ /* 0x002e64000800016a */
[----:B-1-34-:R-:W-:Y:S10]  /*1a90*/  @!P0 BRA `(.L_x_20) ;  /* 0x0000004800b08947 */ /* 0x01aff40003800000 */
.L_x_153:
[----:B------:R-:W-:Y:S05]  /*1aa0*/  @P1 BRA `(.L_x_21) ;  /* 0x0000000000401947 */ /* 0x000fea0003800000 */
[----:B-1----:R-:W-:Y:S01]  /*1ab0*/  MOV R0, 0x0 ;  /* 0x0000000000007802 */ /* 0x002fe20000000f00 */
[----:B------:R-:W-:Y:S01]  /*1ac0*/  ULDC.64 UR4, c[0x4][0x68] ;  /* 0x01001a0000047ab9 */ /* 0x000fe20000000a00 */
[----:B------:R-:W-:Y:S01]  /*1ad0*/  ULDC.64 UR6, c[0x4][0x8] ;  /* 0x0100020000067ab9 */ /* 0x000fe20000000a00 */
[----:B------:R-:W-:Y:S01]  /*1ae0*/  IMAD.U32 R4, RZ, RZ, UR4 ;  /* 0x00000004ff047e24 */ /* 0x000fe2000f8e00ff */
[----:B------:R1:W2:Y:S01]  /*1af0*/  LDC.64 R14, c[0x4][R0] ;  /* 0x01000000000e7b82 */ /* 0x0002a20000000a00 */
[----:B------:R-:W-:Y:S01]  /*1b00*/  IMAD.U32 R5, RZ, RZ, UR5 ;  /* 0x00000005ff057e24 */ /* 0x000fe2000f8e00ff */
[----:B------:R-:W-:Y:S01]  /*1b10*/  ULDC.64 UR4, c[0x4][0x70] ;  /* 0x01001c0000047ab9 */ /* 0x000fe20000000a00 */
[----:B------:R-:W-:Y:S02]  /*1b20*/  IMAD.U32 R10, RZ, RZ, UR6 ;  /* 0x00000006ff0a7e24 */ /* 0x000fe4000f8e00ff */
[----:B------:R-:W-:Y:S02]  /*1b30*/  IMAD.U32 R6, RZ, RZ, UR4 ;  /* 0x00000004ff067e24 */ /* 0x000fe4000f8e00ff */
[----:B------:R-:W-:-:S02]  /*1b40*/  IMAD.U32 R7, RZ, RZ, UR5 ;  /* 0x00000005ff077e24 */ /* 0x000fc4000f8e00ff */
[----:B------:R-:W-:Y:S02]  /*1b50*/  IMAD.U32 R11, RZ, RZ, UR7 ;  /* 0x00000007ff0b7e24 */ /* 0x000fe4000f8e00ff */
[----:B------:R-:W-:Y:S02]  /*1b60*/  IMAD.MOV.U32 R8, RZ, RZ, 0x1e1 ;  /* 0x000001e1ff087424 */ /* 0x000fe400078e00ff */
[----:B0-----:R-:W-:Y:S02]  /*1b70*/  IMAD.MOV.U32 R12, RZ, RZ, 0x1 ;  /* 0x00000001ff0c7424 */ /* 0x001fe400078e00ff */
[----:B-1----:R-:W-:-:S07]  /*1b80*/  IMAD.MOV.U32 R13, RZ, RZ, RZ ;  /* 0x000000ffff0d7224 */ /* 0x002fce00078e00ff */
[----:B------:R-:W-:-:S07]  /*1b90*/  LEPC R20, `(.L_x_21) ;  /* 0x000000001014794e */ /* 0x000fce0000000000 */
[----:B--2--5:R-:W-:Y:S05]  /*1ba0*/  CALL.ABS.NOINC R14 ;  /* 0x000000000e007343 */ /* 0x024fea0003c00000 */
.L_x_21:
[----:B-1----:R-:W-:-:S04]  /*1bb0*/  LOP3.LUT R0, R16, 0x1, RZ, 0xfc, !PT ;  /* 0x0000000110007812 */ /* 0x002fc800078efcff */
[----:B------:R-:W-:-:S13]  /*1bc0*/  ISETP.NE.AND P0, PT, R0, 0x3, PT ;  /* 0x000000030000780c */ /* 0x000fda0003f05270 */
[----:B------:R-:W-:Y:S05]  /*1bd0*/  @!P0 BRA `(.L_x_22) ;  /* 0x0000000000048947 */ /* 0x000fea0003800000 */
[----:B------:R-:W-:Y:S01]  /*1be0*/  BPT.TRAP 0x1 ;  /* 0x000000040000795c */ /* 0x000fe20000300000 */
.L_x_22:
[----:B------:R-:W-:Y:S02]  /*1bf0*/  IMAD.U32 R3, RZ, RZ, UR39 ;  /* 0x00000027ff037e24 */ /* 0x000fe4000f8e00ff */
[----:B------:R-:W-:-:S03]  /*1c00*/  IMAD.U32 R0, RZ, RZ, UR38 ;  /* 0x00000026ff007e24 */ /* 0x000fc6000f8e00ff */
[----:B------:R-:W-:Y:S02]  /*1c10*/  LEA R3, R3, UR41, 0x3 ;  /* 0x0000002903037c11 */ /* 0x000fe4000f8e18ff */
[----:B------:R-:W-:-:S04]  /*1c20*/  SHF.L.U32 R0, R0, 0x1f, RZ ;  /* 0x0000001f00007819 */ /* 0x000fc800000006ff */
[----:B------:R1:W2:Y:S01]  /*1c30*/  SYNCS.PHASECHK.TRANS64.TRYWAIT P1, [R3+URZ], R0 ;  /* 0x00000000030075a7 */ /* 0x0002a2000802017f */
[----:B------:R-:W-:Y:S05]  /*1c40*/  @!P0 BRA `(.L_x_23) ;  /* 0x0000000000048947 */ /* 0x000fea0003800000 */
[----:B------:R-:W-:Y:S01]  /*1c50*/  BPT.TRAP 0x1 ;  /* 0x000000040000795c */ /* 0x000fe20000300000 */
.L_x_23:
[----:B--2---:R-:W-:Y:S05]  /*1c60*/  @P1 BRA `(.L_x_24) ;  /* 0x0000000000081947 */ /* 0x004fea0003800000 */
[----:B------:R-:W2:Y:S02]  /*1c70*/  SYNCS.PHASECHK.TRANS64.TRYWAIT P1, [R3+URZ], R0 ;  /* 0x00000000030075a7 */ /* 0x000ea4000802017f */
[----:B--2---:R-:W-:Y:S05]  /*1c80*/  @!P1 BRA `(.L_x_25) ;  /* 0x0000004800489947 */ /* 0x004fea0003800000 */
.L_x_24:
[----:B------:R-:W-:Y:S05]  /*1c90*/  WARPSYNC.ALL ;  /* 0x0000000000007948 */ /* 0x000fea0003800000 */
[----:B------:R-:W-:Y:S01]  /*1ca0*/  ULEA UR4, UR39, UR45, 0x8 ;  /* 0x0000002d27047291 */ /* 0x000fe2000f8e403f */
[----:B------:R-:W-:Y:S01]  /*1cb0*/  WARPGROUP.ARRIVE ;  /* 0x00000000000079c5 */ /* 0x000fe20000000000 */
[----:B------:R-:W-:Y:S01]  /*1cc0*/  ULEA UR6, UR39, UR44, 0x8 ;  /* 0x0000002c27067291 */ /* 0x000fe2000f8e403f */
[----:B-12---:R-:W-:Y:S01]  /*1cd0*/  IMAD.U32 R0, RZ, RZ, UR43 ;  /* 0x0000002bff007e24 */ /* 0x006fe2000f8e00ff */
[----:B------:R-:W-:Y:S01]  /*1ce0*/  UMOV UR5, 0x80000020 ;  /* 0x8000002000057882 */ /* 0x000fe20000000000 */
[----:B------:R-:W-:-:S03]  /*1cf0*/  UMOV UR7, 0x80000020 ;  /* 0x8000002000077882 */ /* 0x000fc60000000000 */
[----:B------:R-:W-:-:S03]  /*1d00*/  ISETP.GE.AND P1, PT, R0, 0x1, PT ;  /* 0x000000010000780c */ /* 0x000fc60003f26270 */
[----:B------:R-:W-:Y:S01]  /*1d10*/  IGMMA.64x64x32.S8.S8 R24, gdesc[UR4], RZ, !UPT, gsb0 ;  /* 0x01e00000041879f1 */ /* 0x000fe2000c0410ff */
[----:B------:R-:W-:Y:S02]  /*1d20*/  UIADD3 UR4, UR4, 0x2, URZ ;  /* 0x0000000204047890 */ /* 0x000fe4000fffe03f */
[----:B------:R-:W-:Y:S01]  /*1d30*/  UIADD3 UR6, UR6, 0x2, URZ ;  /* 0x0000000206067890 */ /* 0x000fe2000fffe03f */
[----:B------:R-:W-:Y:S01]  /*1d40*/  UMOV UR5, 0x80000020 ;  /* 0x8000002000057882 */ /* 0x000fe20000000000 */
[----:B------:R-:W-:Y:S01]  /*1d50*/  UMOV UR7, 0x80000020 ;  /* 0x8000002000077882 */ /* 0x000fe20000000000 */
[----:B------:R-:W-:Y:S02]  /*1d60*/  WARPGROUP.DEPBAR.LE gsb0, 0x0 ;  /* 0x00008000000079c5 */ /* 0x000fe40000010000 */
[----:B------:R-:W-:-:S06]  /*1d70*/  WARPGROUP.ARRIVE ;  /* 0x00000000000079c5 */ /* 0x000fcc0000000000 */
[----:B------:R-:W-:Y:S03]  /*1d80*/  IGMMA.64x64x32.S8.S8 R24, gdesc[UR4], R24, gsb0 ;  /* 0x01e00000041879f1 */ /* 0x000fe60008041018 */
[----:B------:R-:W-:Y:S02]  /*1d90*/  WARPGROUP.DEPBAR.LE gsb0, 0x0 ;  /* 0x00008000000079c5 */ /* 0x000fe40000010000 */
[----:B------:R-:W-:Y:S05]  /*1da0*/  @!P1 BRA `(.L_x_26) ;  /* 0x0000000000d49947 */ /* 0x000fea0003800000 */
[----:B------:R-:W-:Y:S01]  /*1db0*/  UIADD3 UR4, UR39, 0x1, URZ ;  /* 0x0000000127047890 */ /* 0x000fe2000fffe03f */
[----:B------:R-:W-:Y:S02]  /*1dc0*/  IMAD.U32 R0, RZ, RZ, UR43 ;  /* 0x0000002bff007e24 */ /* 0x000fe4000f8e00ff */
[----:B------:R-:W-:Y:S01]  /*1dd0*/  IMAD.U32 R3, RZ, RZ, UR39 ;  /* 0x00000027ff037e24 */ /* 0x000fe2000f8e00ff */
[----:B------:R-:W-:-:S04]  /*1de0*/  UISETP.NE.AND UP0, UPT, UR4, 0x1c, UPT ;  /* 0x0000001c0400788c */ /* 0x000fc8000bf05270 */
[----:B------:R-:W-:Y:S02]  /*1df0*/  USEL UR5, URZ, 0x1, UP0 ;  /* 0x000000013f057887 */ /* 0x000fe40008000000 */
[----:B------:R-:W-:Y:S02]  /*1e00*/  USEL UR8, UR4, URZ, UP0 ;  /* 0x0000003f04087287 */ /* 0x000fe40008000000 */
[----:B------:R-:W-:-:S06]  /*1e10*/  ULOP3.LUT UR5, UR38, UR5, URZ, 0x3c, !UPT ;  /* 0x0000000526057292 */ /* 0x000fcc000f8e3c3f */
[----:B------:R-:W-:-:S07]  /*1e20*/  IMAD.U32 R6, RZ, RZ, UR5 ;  /* 0x00000005ff067e24 */ /* 0x000fce000f8e00ff */
.L_x_33:
[----:B------:R-:W-:Y:S05]  /*1e30*/  @!P0 BRA `(.L_x_27) ;  /* 0x0000000000048947 */ /* 0x000fea0003800000 */
[----:B------:R-:W-:Y:S01]  /*1e40*/  BPT.TRAP 0x1 ;  /* 0x000000040000795c */ /* 0x000fe20000300000 */
.L_x_27:
[----:B------:R-:W-:Y:S01]  /*1e50*/  ULEA UR4, UR8, UR41, 0x3 ;  /* 0x0000002908047291 */ /* 0x000fe2000f8e183f */
[----:B------:R-:W-:-:S08]  /*1e60*/  SHF.L.U32 R4, R6, 0x1f, RZ ;  /* 0x0000001f06047819 */ /* 0x000fd000000006ff */
[----:B------:R1:W2:Y:S01]  /*1e70*/  SYNCS.PHASECHK.TRANS64.TRYWAIT P1, [UR4], R4 ;  /* 0x00000004ff0075a7 */ /* 0x0002a20008020144 */
[----:B------:R-:W-:Y:S05]  /*1e80*/  @!P0 BRA `(.L_x_28) ;  /* 0x0000000000048947 */ /* 0x000fea0003800000 */
[----:B------:R-:W-:Y:S01]  /*1e90*/  BPT.TRAP 0x1 ;  /* 0x000000040000795c */ /* 0x000fe20000300000 */
.L_x_28:
[----:B--2---:R-:W-:Y:S05]  /*1ea0*/  @P1 BRA `(.L_x_29) ;  /* 0x0000000000081947 */ /* 0x004fea0003800000 */
[----:B------:R-:W2:Y:S02]  /*1eb0*/  SYNCS.PHASECHK.TRANS64.TRYWAIT P1, [UR4], R4 ;  /* 0x00000004ff0075a7 */ /* 0x000ea40008020144 */
[----:B--2---:R-:W-:Y:S05]  /*1ec0*/  @!P1 BRA `(.L_x_30) ;  /* 0x0000004400cc9947 */ /* 0x004fea0003800000 */
.L_x_29:
[----:B------:R-:W-:Y:S01]  /*1ed0*/  ULEA UR4, UR8, UR45, 0x8 ;  /* 0x0000002d08047291 */ /* 0x000fe2000f8e403f */
[----:B------:R-:W-:Y:S01]  /*1ee0*/  WARPGROUP.ARRIVE ;  /* 0x00000000000079c5 */ /* 0x000fe20000000000 */
[----:B------:R-:W-:Y:S01]  /*1ef0*/  ULEA UR6, UR8, UR44, 0x8 ;  /* 0x0000002c08067291 */ /* 0x000fe2000f8e403f */
[----:B------:R-:W-:Y:S01]  /*1f00*/  UMOV UR5, 0x80000020 ;  /* 0x8000002000057882 */ /* 0x000fe20000000000 */
[----:B------:R-:W-:-:S07]  /*1f10*/  UMOV UR7, 0x80000020 ;  /* 0x8000002000077882 */ /* 0x000fce0000000000 */
[----:B------:R-:W-:Y:S01]  /*1f20*/  IGMMA.64x64x32.S8.S8 R24, gdesc[UR4], R24, gsb0 ;  /* 0x01e00000041879f1 */ /* 0x000fe20008041018 */
        /* <DEDUP_REMOVED lines=9> */
[----:B------:R-:W-:Y:S01]  /*1fc0*/  BPT.TRAP 0x1 ;  /* 0x000000040000795c */ /* 0x000fe20000300000 */
.L_x_31:
[----:B------:R-:W-:-:S13]  /*1fd0*/  ISETP.NE.AND P1, PT, R57, RZ, PT ;  /* 0x000000ff3900720c */ /* 0x000fda0003f25270 */
[----:B-12---:R-:W-:-:S05]  /*1fe0*/  @P1 LEA R4, R3, UR41, 0x3 ;  /* 0x0000002903041c11 */ /* 0x006fca000f8e18ff */
[----:B------:R-:W-:-:S05]  /*1ff0*/  @P1 VIADD R5, R4, 0xe0 ;  /* 0x000000e004051836 */ /* 0x000fca0000000000 */
[----:B------:R-:W-:-:S04]  /*2000*/  @P1 PRMT R5, R56, 0x654, R5 ;  /* 0x0000065438051816 */ /* 0x000fc80000000005 */
[----:B------:R1:W-:Y:S01]  /*2010*/  @P1 SYNCS.ARRIVE.TRANS64.RED.A1T0 RZ, [R5+URZ], RZ ;  /* 0x000000ff05ff19a7 */ /* 0x0003e2000810043f */
[----:B------:R-:W-:-:S13]  /*2020*/  ISETP.GT.U32.AND P1, PT, R16, 0x1, PT ;  /* 0x000000011000780c */ /* 0x000fda0003f24070 */
[----:B-1----:R-:W-:Y:S05]  /*2030*/  @P1 BRA `(.L_x_32) ;  /* 0x0000000000041947 */ /* 0x002fea0003800000 */
[----:B------:R-:W-:Y:S01]  /*2040*/  BPT.TRAP 0x1 ;  /* 0x000000040000795c */ /* 0x000fe20000300000 */
.L_x_32:
[----:B------:R-:W-:Y:S01]  /*2050*/  UIADD3 UR8, UR8, 0x1, URZ ;  /* 0x0000000108087890 */ /* 0x000fe2000fffe03f */
[C---:B------:R-:W-:Y:S01]  /*2060*/  ISETP.GT.AND P2, PT, R0.reuse, 0x1, PT ;  /* 0x000000010000780c */ /* 0x040fe20003f44270 */
[----:B------:R-:W-:Y:S02]  /*2070*/  VIADD R3, R3, 0x1 ;  /* 0x0000000103037836 */ /* 0x000fe40000000000 */
[----:B------:R-:W-:Y:S01]  /*2080*/  UISETP.NE.AND UP0, UPT, UR8, 0x1c, UPT ;  /* 0x0000001c0800788c */ /* 0x000fe2000bf05270 */
[----:B------:R-:W-:Y:S02]  /*2090*/  VIADD R0, R0, 0xffffffff ;  /* 0xffffffff00007836 */ /* 0x000fe40000000000 */
[C---:B------:R-:W-:Y:S01]  /*20a0*/  ISETP.NE.AND P1, PT, R3.reuse, 0x1c, PT ;  /* 0x0000001c0300780c */ /* 0x040fe20003f25270 */
[----:B------:R-:W-:Y:S02]  /*20b0*/  USEL UR4, URZ, 0x1, UP0 ;  /* 0x000000013f047887 */ /* 0x000fe40008000000 */
[----:B------:R-:W-:Y:S01]  /*20c0*/  USEL UR8, UR8, URZ, UP0 ;  /* 0x0000003f08087287 */ /* 0x000fe20008000000 */
[----:B------:R-:W-:-:S03]  /*20d0*/  SEL R3, R3, RZ, P1 ;  /* 0x000000ff03037207 */ /* 0x000fc60000800000 */
[----:B------:R-:W-:Y:S01]  /*20e0*/  LOP3.LUT R6, R6, UR4, RZ, 0x3c, !PT ;  /* 0x0000000406067c12 */ /* 0x000fe2000f8e3cff */
[----:B------:R-:W-:Y:S07]  /*20f0*/  @P2 BRA `(.L_x_33) ;  /* 0xfffffffc004c2947 */ /* 0x000fee000383ffff */
.L_x_26:
[----:B------:R-:W1:Y:S01]  /*2100*/  LDC R0, c[0x0][0x28c] ;  /* 0x0000a300ff007b82 */ /* 0x000e620000000800 */
[----:B------:R2:W-:Y:S01]  /*2110*/  SYNCS.ARRIVE.TRANS64.A1T0 RZ, [R64+UR47], RZ ;  /* 0x000000ff40ff79a7 */ /* 0x0005e2000810002f */
[----:B-1----:R-:W-:-:S13]  /*2120*/  ISETP.GE.AND P1, PT, R0, 0x1, PT ;  /* 0x000000010000780c */ /* 0x002fda0003f26270 */
[----:B--2---:R-:W-:Y:S05]  /*2130*/  @!P1 BRA `(.L_x_34) ;  /* 0x0000000000449947 */ /* 0x004fea0003800000 */
[----:B------:R-:W-:Y:S05]  /*2140*/  @!P0 BRA `(.L_x_35) ;  /* 0x0000000000048947 */ /* 0x000fea0003800000 */
[----:B------:R-:W-:Y:S01]  /*2150*/  BPT.TRAP 0x1 ;  /* 0x000000040000795c */ /* 0x000fe20000300000 */
.L_x_35:
[----:B------:R-:W-:-:S13]  /*2160*/  ISETP.NE.AND P0, PT, R57, RZ, PT ;  /* 0x000000ff3900720c */ /* 0x000fda0003f05270 */
[----:B------:R-:W-:-:S05]  /*2170*/  VOTEU.ANY UP0, P0 ;  /* 0x00000000003f7886 */ /* 0x000fca0000000100 */
[----:B------:R-:W-:-:S06]  /*2180*/  @UP0 UIADD3 UR4, UR43, UR39, URZ ;  /* 0x000000272b040290 */ /* 0x000fcc000fffe03f */
[----:B------:R-:W-:Y:S02]  /*2190*/  IMAD.U32 R4, RZ, RZ, UR4 ;  /* 0x00000004ff047e24 */ /* 0x000fe4000f8e00ff */
[----:B------:R-:W-:-:S03]  /*21a0*/  IMAD.U32 R3, RZ, RZ, UR4 ;  /* 0x00000004ff037e24 */ /* 0x000fc6000f8e00ff */
[----:B------:R-:W-:-:S05]  /*21b0*/  @P0 SHF.R.U32.HI R4, RZ, 0x2, R4 ;  /* 0x00000002ff040819 */ /* 0x000fca0000011604 */
[----:B------:R-:W-:-:S04]  /*21c0*/  @P0 IMAD.WIDE.U32 R4, R4, 0x24924925, RZ ;  /* 0x2492492504040825 */ /* 0x000fc800078e00ff */
[----:B------:R-:W-:-:S05]  /*21d0*/  @P0 IMAD R4, R5, -0x1c, R3 ;  /* 0xffffffe405040824 */ /* 0x000fca00078e0203 */
[----:B------:R-:W-:-:S05]  /*21e0*/  @P0 LEA R4, R4, UR41, 0x3 ;  /* 0x0000002904040c11 */ /* 0x000fca000f8e18ff */
[----:B------:R-:W-:-:S05]  /*21f0*/  @P0 VIADD R3, R4, 0xe0 ;  /* 0x000000e004030836 */ /* 0x000fca0000000000 */
[----:B------:R-:W-:-:S04]  /*2200*/  @P0 PRMT R3, R56, 0x654, R3 ;  /* 0x0000065438030816 */ /* 0x000fc80000000003 */
[----:B------:R1:W-:Y:S01]  /*2210*/  @P0 SYNCS.ARRIVE.TRANS64.RED.A1T0 RZ, [R3+URZ], RZ ;  /* 0x000000ff03ff09a7 */ /* 0x0003e2000810043f */
[----:B------:R-:W-:-:S13]  /*2220*/  ISETP.GT.U32.AND P0, PT, R16, 0x1, PT ;  /* 0x000000011000780c */ /* 0x000fda0003f04070 */
[----:B-1----:R-:W-:Y:S05]  /*2230*/  @P0 BRA `(.L_x_34) ;  /* 0x0000000000040947 */ /* 0x002fea0003800000 */
[----:B------:R-:W-:Y:S01]  /*2240*/  BPT.TRAP 0x1 ;  /* 0x000000040000795c */ /* 0x000fe20000300000 */
.L_x_34:
[----:B------:R-:W-:Y:S01]  /*2250*/  SHF.L.U32 R0, R69, 0x1f, RZ ;  /* 0x0000001f45007819 */ /* 0x000fe200000006ff */
[----:B------:R-:W-:Y:S01]  /*2260*/  UIADD3 UR39, UR46, UR39, URZ ;  /* 0x000000272e277290 */ /* 0x000fe2000fffe03f */
[----:B------:R-:W1:Y:S01]  /*2270*/  LDC R15, c[0x0][0x288] ;  /* 0x0000a200ff0f7b82 */ /* 0x000e620000000800 */
[----:B------:R-:W-:Y:S01]  /*2280*/  UISETP.GE.U32.AND UP1, UPT, UR46, 0x1c, UPT ;  /* 0x0000001c2e00788c */ /* 0x000fe2000bf26070 */
[----:B------:R-:W-:Y:S01]  /*2290*/  IMAD.SHL.U32 R8, R62, 0x2, RZ ;  /* 0x000000023e087824 */ /* 0x000fe200078e00ff */
[----:B------:R-:W-:Y:S02]  /*22a0*/  UISETP.GT.U32.AND UP0, UPT, UR39, 0x1b, UPT ;  /* 0x0000001b2700788c */ /* 0x000fe4000bf04070 */
[----:B------:R-:W-:Y:S02]  /*22b0*/  USHF.R.U32.HI UR4, URZ, 0x2, UR39 ;  /* 0x000000023f047899 */ /* 0x000fe40008011627 */
[----:B------:R-:W-:Y:S01]  /*22c0*/  UISETP.LT.U32.AND UP0, UPT, UR46, 0x1c, UP0 ;  /* 0x0000001c2e00788c */ /* 0x000fe20008701070 */
[----:B------:R-:W2:Y:S01]  /*22d0*/  SYNCS.PHASECHK.TRANS64.TRYWAIT P0, [R63+UR42+0x10], R0 ;  /* 0x000010003f0075a7 */ /* 0x000ea2000800016a */
[----:B------:R-:W-:Y:S01]  /*22e0*/  UIMAD.WIDE.U32 UR4, UR4, 0x24924925, URZ ;  /* 0x24924925040478a5 */ /* 0x000fe2000f8e003f */
[----:B------:R-:W-:Y:S01]  /*22f0*/  SHF.R.S32.HI R9, RZ, 0x1f, R8 ;  /* 0x0000001fff097819 */ /* 0x000fe20000011408 */
[----:B------:R-:W-:-:S02]  /*2300*/  USEL UR6, URZ, 0x1, !UP0 ;  /* 0x000000013f067887 */ /* 0x000fc4000c000000 */
[----:B------:R-:W-:Y:S02]  /*2310*/  UIMAD UR39, UR5, -0x1c, UR39 ;  /* 0xffffffe4052778a4 */ /* 0x000fe4000f8e0227 */
[----:B------:R-:W-:-:S04]  /*2320*/  ULOP3.LUT UR38, UR38, UR6, URZ, 0x3c, !UPT ;  /* 0x0000000626267292 */ /* 0x000fc8000f8e3c3f */
[----:B------:R-:W-:Y:S01]  /*2330*/  @UP1 ULOP3.LUT UR38, UR38, 0x1, UR5, 0x78, !UPT ;  /* 0x0000000126261892 */ /* 0x000fe2000f8e7805 */
[----:B-12---:R-:W-:Y:S11]  /*2340*/  @!P0 BRA `(.L_x_36) ;  /* 0x0000004000c48947 */ /* 0x006ff60003800000 */
.L_x_154:
[----:B-1----:R-:W-:Y:S01]  /*2350*/  IMAD.SHL.U32 R0, R19, 0x40, RZ ;  /* 0x0000004013007824 */ /* 0x002fe200078e00ff */
[----:B------:R-:W-:Y:S01]  /*2360*/  ULDC UR6, c[0x0][0x284] ;  /* 0x0000a10000067ab9 */ /* 0x000fe20000000800 */
[----:B------:R-:W-:Y:S01]  /*2370*/  IMAD.SHL.U32 R22, R22, 0x40, RZ ;  /* 0x0000004016167824 */ /* 0x000fe200078e00ff */
[----:B------:R-:W-:Y:S01]  /*2380*/  SHF.R.S32.HI R71, RZ, 0x1f, R2 ;  /* 0x0000001fff477819 */ /* 0x000fe20000011402 */
[----:B------:R-:W-:Y:S01]  /*2390*/  ULDC.64 UR4, c[0x0][0x5d0] ;  /* 0x0001740000047ab9 */ /* 0x000fe20000000a00 */
[----:B------:R-:W-:Y:S01]  /*23a0*/  ISETP.GE.AND P0, PT, R0, UR6, PT ;  /* 0x0000000600007c0c */ /* 0x000fe2000bf06270 */
[----:B------:R-:W-:Y:S01]  /*23b0*/  IMAD.WIDE.U32 R4, R2, UR4, R8 ;  /* 0x0000000402047c25 */ /* 0x000fe2000f8e0008 */
[----:B------:R-:W-:Y:S02]  /*23c0*/  SHF.R.S32.HI R70, RZ, 0x1f, R22 ;  /* 0x0000001fff467819 */ /* 0x000fe40000011416 */
[C---:B------:R-:W-:Y:S01]  /*23d0*/  ISETP.GE.OR P0, PT, R22.reuse, R15, P0 ;  /* 0x0000000f1600720c */ /* 0x040fe20000706670 */
[----:B------:R-:W-:Y:S01]  /*23e0*/  IMAD R3, R71, UR4, RZ ;  /* 0x0000000447037c24 */ /* 0x000fe2000f8e02ff */
[----:B------:R-:W-:-:S03]  /*23f0*/  IADD3 R4, P1, R22, R4, RZ ;  /* 0x0000000416047210 */ /* 0x000fc60007f3e0ff */
[----:B------:R-:W-:-:S05]  /*2400*/  IMAD R3, R2, UR5, R3 ;  /* 0x0000000502037c24 */ /* 0x000fca000f8e0203 */
[----:B------:R-:W-:-:S03]  /*2410*/  IADD3.X R5, R70, R5, R3, P1, !PT ;  /* 0x0000000546057210 */ /* 0x000fc60000ffe403 */
[----:B------:R-:W-:Y:S05]  /*2420*/  @P0 BRA `(.L_x_37) ;  /* 0x0000001c00200947 */ /* 0x000fea0003800000 */
[----:B------:R-:W1:Y:S01]  /*2430*/  LDC.64 R10, c[0x0][0x5c8] ;  /* 0x00017200ff0a7b82 */ /* 0x000e620000000a00 */
[----:B0-----:R-:W-:Y:S01]  /*2440*/  IMAD.WIDE R12, R19, 0x40, R60 ;  /* 0x00000040130c7825 */ /* 0x001fe200078e023c */
[----:B------:R-:W-:Y:S01]  /*2450*/  ULDC.64 UR4, c[0x0][0x5c0] ;  /* 0x0001700000047ab9 */ /* 0x000fe20000000a00 */
[----:B------:R-:W-:Y:S02]  /*2460*/  BSSY B0, `(.L_x_37) ;  /* 0x00001c4000007945 */ /* 0x000fe40003800000 */
[----:B------:R-:W-:Y:S02]  /*2470*/  IMAD.IADD R72, R67, 0x1, -R0 ;  /* 0x0000000143487824 */ /* 0x000fe400078e0a00 */
[-C--:B-1----:R-:W-:Y:S02]  /*2480*/  IMAD R3, R13, R10.reuse, RZ ;  /* 0x0000000a0d037224 */ /* 0x082fe400078e02ff */
[----:B------:R-:W-:-:S04]  /*2490*/  IMAD.WIDE.U32 R4, R12, R10, R4 ;  /* 0x0000000a0c047225 */ /* 0x000fc800078e0004 */
[----:B------:R-:W-:Y:S01]  /*24a0*/  IMAD R3, R12, R11, R3 ;  /* 0x0000000b0c037224 */ /* 0x000fe200078e0203 */
[----:B------:R-:W-:-:S03]  /*24b0*/  IADD3 R6, P0, R4, UR4, RZ ;  /* 0x0000000404067c10 */ /* 0x000fc6000ff1e0ff */
[----:B------:R-:W-:Y:S01]  /*24c0*/  IMAD.IADD R3, R5, 0x1, R3 ;  /* 0x0000000105037824 */ /* 0x000fe200078e0203 */
[----:B------:R-:W-:-:S04]  /*24d0*/  LEA R4, P1, R10, R6, 0x3 ;  /* 0x000000060a047211 */ /* 0x000fc800078218ff */
[----:B------:R-:W-:Y:S01]  /*24e0*/  IADD3.X R7, R3, UR5, RZ, P0, !PT ;  /* 0x0000000503077c10 */ /* 0x000fe200087fe4ff */
[----:B------:R-:W-:Y:S01]  /*24f0*/  IMAD R3, R62, -0x2, R15 ;  /* 0xfffffffe3e037824 */ /* 0x000fe200078e020f */
[----:B-----5:R-:W-:Y:S02]  /*2500*/  ISETP.NE.AND P0, PT, R59, RZ, PT ;  /* 0x000000ff3b00720c */ /* 0x020fe40003f05270 */
[----:B------:R-:W-:Y:S01]  /*2510*/  LEA.HI.X R5, R10, R7, R11, 0x3, P1 ;  /* 0x000000070a057211 */ /* 0x000fe200008f1c0b */
[----:B------:R-:W-:-:S10]  /*2520*/  IMAD.IADD R73, R3, 0x1, -R22 ;  /* 0x0000000103497824 */ /* 0x000fd400078e0a16 */
[----:B------:R-:W-:Y:S05]  /*2530*/  @!P0 BRA `(.L_x_38) ;  /* 0x0000001400188947 */ /* 0x000fea0003800000 */
[----:B------:R-:W0:Y:S01]  /*2540*/  LDC.64 R14, c[0x0][0x5b0] ;  /* 0x00016c00ff0e7b82 */ /* 0x000e220000000a00 */
[----:B------:R-:W-:Y:S01]  /*2550*/  ULDC.64 UR4, c[0x0][0x5b8] ;  /* 0x00016e0000047ab9 */ /* 0x000fe20000000a00 */
[----:B------:R-:W-:Y:S01]  /*2560*/  ISETP.GE.AND P3, PT, R73, 0x1, PT ;  /* 0x000000014900780c */ /* 0x000fe20003f66270 */
[----:B------:R-:W-:Y:S01]  /*2570*/  IMAD.WIDE.U32 R8, R2, UR4, R8 ;  /* 0x0000000402087c25 */ /* 0x000fe2000f8e0008 */
[----:B------:R-:W-:Y:S02]  /*2580*/  BSSY B1, `(.L_x_39) ;  /* 0x000000e000017945 */ /* 0x000fe40003800000 */
[----:B------:R-:W-:Y:S01]  /*2590*/  ISETP.LT.OR P1, PT, R72, 0x1, !P3 ;  /* 0x000000014800780c */ /* 0x000fe20005f21670 */
[----:B------:R-:W-:Y:S01]  /*25a0*/  IMAD R3, R71, UR4, RZ ;  /* 0x0000000447037c24 */ /* 0x000fe2000f8e02ff */
[----:B------:R-:W1:Y:S01]  /*25b0*/  LDC.64 R20, c[0x0][0x5a8] ;  /* 0x00016a00ff147b82 */ /* 0x000e620000000a00 */
[----:B------:R-:W-:Y:S02]  /*25c0*/  IADD3 R10, P0, R22, R8, RZ ;  /* 0x00000008160a7210 */ /* 0x000fe40007f1e0ff */
[----:B------:R-:W-:-:S05]  /*25d0*/  IMAD R3, R2, UR5, R3 ;  /* 0x0000000502037c24 */ /* 0x000fca000f8e0203 */
[----:B------:R-:W-:Y:S01]  /*25e0*/  IADD3.X R11, R70, R9, R3, P0, !PT ;  /* 0x00000009460b7210 */ /* 0x000fe200007fe403 */
[-C--:B0-----:R-:W-:Y:S02]  /*25f0*/  IMAD R0, R13, R14.reuse, RZ ;  /* 0x0000000e0d007224 */ /* 0x081fe400078e02ff */
[----:B------:R-:W-:-:S04]  /*2600*/  IMAD.WIDE.U32 R2, R12, R14, R10 ;  /* 0x0000000e0c027225 */ /* 0x000fc800078e000a */
[----:B------:R-:W-:Y:S01]  /*2610*/  IMAD R19, R12, R15, R0 ;  /* 0x0000000f0c137224 */ /* 0x000fe200078e0200 */
[----:B-1----:R-:W-:-:S04]  /*2620*/  IADD3 R2, P0, R2, R20, RZ ;  /* 0x0000001402027210 */ /* 0x002fc80007f1e0ff */
[----:B------:R-:W-:Y:S01]  /*2630*/  IADD3.X R3, R21, R3, R19, P0, !PT ;  /* 0x0000000315037210 */ /* 0x000fe200007fe413 */
[----:B------:R-:W-:Y:S08]  /*2640*/  @P1 BRA `(.L_x_40) ;  /* 0x0000000000041947 */ /* 0x000ff00003800000 */
[----:B------:R0:W5:Y:S02]  /*2650*/  LDG.E.U8 R68, desc[UR36][R2.64] ;  /* 0x0000002402447981 */ /* 0x000164000c1e1100 */
.L_x_40:
[----:B------:R-:W-:Y:S05]  /*2660*/  BSYNC B1 ;  /* 0x0000000000017941 */ /* 0x000fea0003800000 */
.L_x_39:
[----:B-----5:R-:W-:Y:S01]  /*2670*/  LOP3.LUT R0, R68, 0xffff, RZ, 0xc0, !PT ;  /* 0x0000ffff44007812 */ /* 0x020fe200078ec0ff */
[C---:B------:R-:W-:Y:S01]  /*2680*/  IMAD.SHL.U32 R8, R14.reuse, 0x8, RZ ;  /* 0x000000080e087824 */ /* 0x040fe200078e00ff */
[----:B------:R-:W-:Y:S01]  /*2690*/  SHF.L.U64.HI R9, R14, 0x3, R15 ;  /* 0x000000030e097819 */ /* 0x000fe2000001020f */
[----:B------:R-:W-:Y:S01]  /*26a0*/  BSSY B1, `(.L_x_41) ;  /* 0x000000e000017945 */ /* 0x000fe20003800000 */
[----:B------:R-:W-:Y:S02]  /*26b0*/  PRMT R0, R0, 0x8880, RZ ;  /* 0x0000888000007816 */ /* 0x000fe400000000ff */
[----:B------:R-:W-:Y:S01]  /*26c0*/  ISETP.GE.AND P2, PT, R73, 0x2, PT ;  /* 0x000000024900780c */ /* 0x000fe20003f46270 */
[----:B------:R-:W-:-:S03]  /*26d0*/  IMAD.WIDE.U32 R8, R12, R14, R8 ;  /* 0x0000000e0c087225 */ /* 0x000fc600078e0008 */
[----:B------:R-:W-:Y:S01]  /*26e0*/  ISETP.LT.OR P0, PT, R72, 0x1, !P2 ;  /* 0x000000014800780c */ /* 0x000fe20005701670 */
[----:B------:R-:W-:Y:S01]  /*26f0*/  IMAD R13, R0, R59, RZ ;  /* 0x0000003b000d7224 */ /* 0x000fe200078e02ff */
[----:B------:R-:W-:Y:S01]  /*2700*/  IADD3 R8, P4, P5, R10, R20, R8 ;  /* 0x000000140a087210 */ /* 0x000fe20007d9e008 */
[----:B------:R-:W-:Y:S02]  /*2710*/  IMAD.IADD R12, R19, 0x1, R9 ;  /* 0x00000001130c7824 */ /* 0x000fe400078e0209 */
[----:B------:R-:W-:-:S05]  /*2720*/  @!P1 IMAD R15, R24, R58, R13 ;  /* 0x0000003a180f9224 */ /* 0x000fca00078e020d */
[----:B------:R1:W-:Y:S03]  /*2730*/  @!P1 STG.E.U8 desc[UR36][R6.64], R15 ;  /* 0x0000000f06009986 */ /* 0x0003e6000c101124 */
[----:B------:R-:W-:Y:S05]  /*2740*/  @P0 BRA `(.L_x_42) ;  /* 0x00000000000c0947 */ /* 0x000fea0003800000 */
[----:B------:R-:W2:Y:S02]  /*2750*/  LDG.E.U8 R68, desc[UR36][R2.64+0x1] ;  /* 0x0000012402447981 */ /* 0x000ea4000c1e1100 */
[----:B--2---:R-:W-:-:S05]  /*2760*/  PRMT R0, R68, 0x8880, RZ ;  /* 0x0000888044007816 */ /* 0x004fca00000000ff */
[----:B------:R-:W-:-:S07]  /*2770*/  IMAD R13, R0, R59, RZ ;  /* 0x0000003b000d7224 */ /* 0x000fce00078e02ff */
.L_x_42:
[----:B------:R-:W-:Y:S05]  /*2780*/  BSYNC B1 ;  /* 0x0000000000017941 */ /* 0x000fea0003800000 */
.L_x_41:
[C---:B------:R-:W-:Y:S01]  /*2790*/  ISETP.LT.OR P3, PT, R72.reuse, 0x9, !P3 ;  /* 0x000000094800780c */ /* 0x040fe20005f61670 */
[----:B------:R-:W-:Y:S01]  /*27a0*/  @!P0 IMAD R25, R25, R58, R13 ;  /* 0x0000003a19198224 */ /* 0x000fe200078e020d */
[----:B------:R-:W-:Y:S01]  /*27b0*/  ISETP.GE.AND P1, PT, R73, 0x9, PT ;  /* 0x000000094900780c */ /* 0x000fe20003f26270 */
[----:B------:R-:W-:Y:S01]  /*27c0*/  BSSY B1, `(.L_x_43) ;  /* 0x000000b000017945 */ /* 0x000fe20003800000 */
[----:B------:R-:W-:Y:S02]  /*27d0*/  IADD3.X R9, R11, R21, R12, P4, P5 ;  /* 0x000000150b097210 */ /* 0x000fe400027ea40c */
[----:B------:R2:W-:Y:S01]  /*27e0*/  @!P0 STG.E.U8 desc[UR36][R6.64+0x1], R25 ;  /* 0x0000011906008986 */ /* 0x0005e2000c101124 */
[----:B------:R-:W-:Y:S02]  /*27f0*/  ISETP.GE.AND P0, PT, R73, 0xa, PT ;  /* 0x0000000a4900780c */ /* 0x000fe40003f06270 */
[C---:B------:R-:W-:Y:S02]  /*2800*/  ISETP.LT.OR P2, PT, R72.reuse, 0x9, !P2 ;  /* 0x000000094800780c */ /* 0x040fe40005741670 */
[----:B------:R-:W-:-:S02]  /*2810*/  ISETP.LT.OR P5, PT, R72, 0x1, !P1 ;  /* 0x000000014800780c */ /* 0x000fc40004fa1670 */
[----:B------:R-:W-:Y:S01]  /*2820*/  ISETP.LT.OR P4, PT, R72, 0x1, !P0 ;  /* 0x000000014800780c */ /* 0x000fe20004781670 */
[----:B------:R-:W-:-:S12]  /*2830*/  @P3 BRA `(.L_x_44) ;  /* 0x00000000000c3947 */ /* 0x000fd80003800000 */
[----:B------:R-:W3:Y:S02]  /*2840*/  LDG.E.U8 R68, desc[UR36][R8.64] ;  /* 0x0000002408447981 */ /* 0x000ee4000c1e1100 */
[----:B---3--:R-:W-:-:S05]  /*2850*/  PRMT R0, R68, 0x8880, RZ ;  /* 0x0000888044007816 */ /* 0x008fca00000000ff */
[----:B------:R-:W-:-:S07]  /*2860*/  IMAD R13, R0, R59, RZ ;  /* 0x0000003b000d7224 */ /* 0x000fce00078e02ff */
.L_x_44:
[----:B------:R-:W-:Y:S05]  /*2870*/  BSYNC B1 ;  /* 0x0000000000017941 */ /* 0x000fea0003800000 */
.L_x_43:
[----:B------:R-:W-:Y:S01]  /*2880*/  @!P3 IMAD R11, R26, R58, R13 ;  /* 0x0000003a1a0bb224 */ /* 0x000fe200078e020d */
[----:B------:R-:W-:Y:S04]  /*2890*/  BSSY B1, `(.L_x_45) ;  /* 0x0000006000017945 */ /* 0x000fe80003800000 */
[----:B------:R3:W-:Y:S01]  /*28a0*/  @!P3 STG.E.U8 desc[UR36][R4.64], R11 ;  /* 0x0000000b0400b986 */ /* 0x0007e2000c101124 */
[----:B------:R-:W-:Y:S05]  /*28b0*/  @P2 BRA `(.L_x_46) ;  /* 0x00000000000c2947 */ /* 0x000fea0003800000 */
[----:B------:R-:W4:Y:S02]  /*28c0*/  LDG.E.U8 R68, desc[UR36][R8.64+0x1] ;  /* 0x0000012408447981 */ /* 0x000f24000c1e1100 */
[----:B----4-:R-:W-:-:S05]  /*28d0*/  PRMT R0, R68, 0x8880, RZ ;  /* 0x0000888044007816 */ /* 0x010fca00000000ff */
[----:B------:R-:W-:-:S07]  /*28e0*/  IMAD R13, R0, R59, RZ ;  /* 0x0000003b000d7224 */ /* 0x000fce00078e02ff */
.L_x_46:
[----:B------:R-:W-:Y:S05]  /*28f0*/  BSYNC B1 ;  /* 0x0000000000017941 */ /* 0x000fea0003800000 */
.L_x_45:
[----:B------:R-:W-:Y:S01]  /*2900*/  @!P2 IMAD R27, R27, R58, R13 ;  /* 0x0000003a1b1ba224 */ /* 0x000fe200078e020d */
[----:B------:R-:W-:Y:S04]  /*2910*/  BSSY B1, `(.L_x_47) ;  /* 0x0000006000017945 */ /* 0x000fe80003800000 */
[----:B------:R4:W-:Y:S01]  /*2920*/  @!P2 STG.E.U8 desc[UR36][R4.64+0x1], R27 ;  /* 0x0000011b0400a986 */ /* 0x0009e2000c101124 */
[----:B------:R-:W-:Y:S05]  /*2930*/  @P5 BRA `(.L_x_48) ;  /* 0x00000000000c5947 */ /* 0x000fea0003800000 */
[----:B------:R-:W5:Y:S02]  /*2940*/  LDG.E.U8 R68, desc[UR36][R2.64+0x8] ;  /* 0x0000082402447981 */ /* 0x000f64000c1e1100 */
[----:B-----5:R-:W-:-:S05]  /*2950*/  PRMT R0, R68, 0x8880, RZ ;  /* 0x0000888044007816 */ /* 0x020fca00000000ff */
[----:B------:R-:W-:-:S07]  /*2960*/  IMAD R13, R0, R59, RZ ;  /* 0x0000003b000d7224 */ /* 0x000fce00078e02ff */
.L_x_48:
[----:B------:R-:W-:Y:S05]  /*2970*/  BSYNC B1 ;  /* 0x0000000000017941 */ /* 0x000fea0003800000 */
.L_x_47:
[----:B---3--:R-:W-:Y:S01]  /*2980*/  @!P5 IMAD R11, R28, R58, R13 ;  /* 0x0000003a1c0bd224 */ /* 0x008fe200078e020d */
[----:B------:R-:W-:Y:S04]  /*2990*/  BSSY B1, `(.L_x_49) ;  /* 0x0000006000017945 */ /* 0x000fe80003800000 */
[----:B------:R3:W-:Y:S01]  /*29a0*/  @!P5 STG.E.U8 desc[UR36][R6.64+0x8], R11 ;  /* 0x0000080b0600d986 */ /* 0x0007e2000c101124 */
[----:B------:R-:W-:Y:S05]  /*29b0*/  @P4 BRA `(.L_x_50) ;  /* 0x00000000000c4947 */ /* 0x000fea0003800000 */
[----:B------:R-:W5:Y:S02]  /*29c0*/  LDG.E.U8 R68, desc[UR36][R2.64+0x9] ;  /* 0x0000092402447981 */ /* 0x000f64000c1e1100 */
[----:B-----5:R-:W-:-:S05]  /*29d0*/  PRMT R0, R68, 0x8880, RZ ;  /* 0x0000888044007816 */ /* 0x020fca00000000ff */
[----:B------:R-:W-:-:S07]  /*29e0*/  IMAD R13, R0, R59, RZ ;  /* 0x0000003b000d7224 */ /* 0x000fce00078e02ff */
.L_x_50:
[----:B------:R-:W-:Y:S05]  /*29f0*/  BSYNC B1 ;  /* 0x0000000000017941 */ /* 0x000fea0003800000 */
.L_x_49:
[C---:B------:R-:W-:Y:S01]  /*2a00*/  ISETP.LT.OR P1, PT, R72.reuse, 0x9, !P1 ;  /* 0x000000094800780c */ /* 0x040fe20004f21670 */
[----:B------:R-:W-:Y:S01]  /*2a10*/  @!P4 IMAD R29, R29, R58, R13 ;  /* 0x0000003a1d1dc224 */ /* 0x000fe200078e020d */
[C---:B------:R-:W-:Y:S01]  /*2a20*/  ISETP.GE.AND P3, PT, R73.reuse, 0x11, PT ;  /* 0x000000114900780c */ /* 0x040fe20003f66270 */
[----:B------:R-:W-:Y:S01]  /*2a30*/  BSSY B1, `(.L_x_51) ;  /* 0x000000a000017945 */ /* 0x000fe20003800000 */
[----:B------:R-:W-:Y:S02]  /*2a40*/  ISETP.GE.AND P2, PT, R73, 0x12, PT ;  /* 0x000000124900780c */ /* 0x000fe40003f46270 */
[----:B------:R0:W-:Y:S01]  /*2a50*/  @!P4 STG.E.U8 desc[UR36][R6.64+0x9], R29 ;  /* 0x0000091d0600c986 */ /* 0x0001e2000c101124 */
[C---:B------:R-:W-:Y:S02]  /*2a60*/  ISETP.LT.OR P0, PT, R72.reuse, 0x9, !P0 ;  /* 0x000000094800780c */ /* 0x040fe40004701670 */
[C---:B------:R-:W-:Y:S02]  /*2a70*/  ISETP.LT.OR P5, PT, R72.reuse, 0x1, !P3 ;  /* 0x000000014800780c */ /* 0x040fe40005fa1670 */
[----:B------:R-:W-:-:S02]  /*2a80*/  ISETP.LT.OR P4, PT, R72, 0x1, !P2 ;  /* 0x000000014800780c */ /* 0x000fc40005781670 */
[----:B------:R-:W-:Y:S11]  /*2a90*/  @P1 BRA `(.L_x_52) ;  /* 0x00000000000c1947 */ /* 0x000ff60003800000 */
[----:B------:R-:W5:Y:S02]  /*2aa0*/  LDG.E.U8 R68, desc[UR36][R8.64+0x8] ;  /* 0x0000082408447981 */ /* 0x000f64000c1e1100 */
[----:B-----5:R-:W-:-:S05]  /*2ab0*/  PRMT R0, R68, 0x8880, RZ ;  /* 0x0000888044007816 */ /* 0x020fca00000000ff */
[----:B------:R-:W-:-:S07]  /*2ac0*/  IMAD R13, R0, R59, RZ ;  /* 0x0000003b000d7224 */ /* 0x000fce00078e02ff */
.L_x_52:
[----:B------:R-:W-:Y:S05]  /*2ad0*/  BSYNC B1 ;  /* 0x0000000000017941 */ /* 0x000fea0003800000 */
.L_x_51:
[----:B---3--:R-:W-:Y:S01]  /*2ae0*/  @!P1 IMAD R11, R30, R58, R13 ;  /* 0x0000003a1e0b9224 */ /* 0x008fe200078e020d */
[----:B------:R-:W-:Y:S04]  /*2af0*/  BSSY B1, `(.L_x_53) ;  /* 0x0000006000017945 */ /* 0x000fe80003800000 */
[----:B------:R3:W-:Y:S01]  /*2b00*/  @!P1 STG.E.U8 desc[UR36][R4.64+0x8], R11 ;  /* 0x0000080b04009986 */ /* 0x0007e2000c101124 */
[----:B------:R-:W-:Y:S05]  /*2b10*/  @P0 BRA `(.L_x_54) ;  /* 0x00000000000c0947 */ /* 0x000fea0003800000 */
[----:B------:R-:W5:Y:S02]  /*2b20*/  LDG.E.U8 R68, desc[UR36][R8.64+0x9] ;  /* 0x0000092408447981 */ /* 0x000f64000c1e1100 */
[----:B-----5:R-:W-:-:S05]  /*2b30*/  PRMT R0, R68, 0x8880, RZ ;  /* 0x0000888044007816 */ /* 0x020fca00000000ff */
[----:B------:R-:W-:-:S07]  /*2b40*/  IMAD R13, R0, R59, RZ ;  /* 0x0000003b000d7224 */ /* 0x000fce00078e02ff */
.L_x_54:
[----:B------:R-:W-:Y:S05]  /*2b50*/  BSYNC B1 ;  /* 0x0000000000017941 */ /* 0x000fea0003800000 */
.L_x_53:
[----:B------:R-:W-:Y:S01]  /*2b60*/  @!P0 IMAD R31, R31, R58, R13 ;  /* 0x0000003a1f1f8224 */ /* 0x000fe200078e020d */
[----:B------:R-:W-:Y:S04]  /*2b70*/  BSSY B1, `(.L_x_55) ;  /* 0x0000006000017945 */ /* 0x000fe80003800000 */
[----:B------:R0:W-:Y:S01]  /*2b80*/  @!P0 STG.E.U8 desc[UR36][R4.64+0x9], R31 ;  /* 0x0000091f04008986 */ /* 0x0001e2000c101124 */
[----:B------:R-:W-:Y:S05]  /*2b90*/  @P5 BRA `(.L_x_56) ;  /* 0x00000000000c5947 */ /* 0x000fea0003800000 */
[----:B------:R-:W5:Y:S02]  /*2ba0*/  LDG.E.U8 R68, desc[UR36][R2.64+0x10] ;  /* 0x0000102402447981 */ /* 0x000f64000c1e1100 */
[----:B-----5:R-:W-:-:S05]  /*2bb0*/  PRMT R0, R68, 0x8880, RZ ;  /* 0x0000888044007816 */ /* 0x020fca00000000ff */
[----:B------:R-:W-:-:S07]  /*2bc0*/  IMAD R13, R0, R59, RZ ;  /* 0x0000003b000d7224 */ /* 0x000fce00078e02ff */
.L_x_56:
[----:B------:R-:W-:Y:S05]  /*2bd0*/  BSYNC B1 ;  /* 0x0000000000017941 */ /* 0x000fea0003800000 */
.L_x_55:
[----:B---3--:R-:W-:Y:S01]  /*2be0*/  @!P5 IMAD R11, R32, R58, R13 ;  /* 0x0000003a200bd224 */ /* 0x008fe200078e020d */
[----:B------:R-:W-:Y:S04]  /*2bf0*/  BSSY B1, `(.L_x_57) ;  /* 0x0000006000017945 */ /* 0x000fe80003800000 */
[----:B------:R3:W-:Y:S01]  /*2c00*/  @!P5 STG.E.U8 desc[UR36][R6.64+0x10], R11 ;  /* 0x0000100b0600d986 */ /* 0x0007e2000c101124 */
[----:B------:R-:W-:Y:S05]  /*2c10*/  @P4 BRA `(.L_x_58) ;  /* 0x00000000000c4947 */ /* 0x000fea0003800000 */
[----:B------:R-:W5:Y:S02]  /*2c20*/  LDG.E.U8 R68, desc[UR36][R2.64+0x11] ;  /* 0x0000112402447981 */ /* 0x000f64000c1e1100 */
[----:B-----5:R-:W-:-:S05]  /*2c30*/  PRMT R0, R68, 0x8880, RZ ;  /* 0x0000888044007816 */ /* 0x020fca00000000ff */
[----:B------:R-:W-:-:S07]  /*2c40*/  IMAD R13, R0, R59, RZ ;  /* 0x0000003b000d7224 */ /* 0x000fce00078e02ff */
.L_x_58:
[----:B------:R-:W-:Y:S05]  /*2c50*/  BSYNC B1 ;  /* 0x0000000000017941 */ /* 0x000fea0003800000 */
.L_x_57:
        /* <DEDUP_REMOVED lines=13> */
.L_x_60:
[----:B------:R-:W-:Y:S05]  /*2d30*/  BSYNC B1 ;  /* 0x0000000000017941 */ /* 0x000fea0003800000 */
.L_x_59:
[----:B---3--:R-:W-:Y:S01]  /*2d40*/  @!P3 IMAD R11, R34, R58, R13 ;  /* 0x0000003a220bb224 */ /* 0x008fe200078e020d */
[----:B------:R-:W-:Y:S04]  /*2d50*/  BSSY B1, `(.L_x_61) ;  /* 0x0000006000017945 */ /* 0x000fe80003800000 */
[----:B------:R3:W-:Y:S01]  /*2d60*/  @!P3 STG.E.U8 desc[UR36][R4.64+0x10], R11 ;  /* 0x0000100b0400b986 */ /* 0x0007e2000c101124 */
[----:B------:R-:W-:Y:S05]  /*2d70*/  @P2 BRA `(.L_x_62) ;  /* 0x00000000000c2947 */ /* 0x000fea0003800000 */
[----:B------:R-:W5:Y:S02]  /*2d80*/  LDG.E.U8 R68, desc[UR36][R8.64+0x11] ;  /* 0x0000112408447981 */ /* 0x000f64000c1e1100 */
[----:B-----5:R-:W-:-:S05]  /*2d90*/  PRMT R0, R68, 0x8880, RZ ;  /* 0x0000888044007816 */ /* 0x020fca00000000ff */
[----:B------:R-:W-:-:S07]  /*2da0*/  IMAD R13, R0, R59, RZ ;  /* 0x0000003b000d7224 */ /* 0x000fce00078e02ff */
.L_x_62:
[----:B------:R-:W-:Y:S05]  /*2db0*/  BSYNC B1 ;  /* 0x0000000000017941 */ /* 0x000fea0003800000 */
.L_x_61:
[----:B------:R-:W-:Y:S01]  /*2dc0*/  @!P2 IMAD R35, R35, R58, R13 ;  /* 0x0000003a2323a224 */ /* 0x000fe200078e020d */
[----:B------:R-:W-:Y:S04]  /*2dd0*/  BSSY B1, `(.L_x_63) ;  /* 0x0000006000017945 */ /* 0x000fe80003800000 */
[----:B------:R0:W-:Y:S01]  /*2de0*/  @!P2 STG.E.U8 desc[UR36][R4.64+0x11], R35 ;  /* 0x000011230400a986 */ /* 0x0001e2000c101124 */
[----:B------:R-:W-:Y:S05]  /*2df0*/  @P5 BRA `(.L_x_64) ;  /* 0x00000000000c5947 */ /* 0x000fea0003800000 */
[----:B------:R-:W5:Y:S02]  /*2e00*/  LDG.E.U8 R68, desc[UR36][R2.64+0x18] ;  /* 0x0000182402447981 */ /* 0x000f64000c1e1100 */
[----:B-----5:R-:W-:-:S05]  /*2e10*/  PRMT R0, R68, 0x8880, RZ ;  /* 0x0000888044007816 */ /* 0x020fca00000000ff */
[----:B------:R-:W-:-:S07]  /*2e20*/  IMAD R13, R0, R59, RZ ;  /* 0x0000003b000d7224 */ /* 0x000fce00078e02ff */
.L_x_64:
[----:B------:R-:W-:Y:S05]  /*2e30*/  BSYNC B1 ;  /* 0x0000000000017941 */ /* 0x000fea0003800000 */
.L_x_63:
[----:B---3--:R-:W-:Y:S01]  /*2e40*/  @!P5 IMAD R11, R36, R58, R13 ;  /* 0x0000003a240bd224 */ /* 0x008fe200078e020d */
[----:B------:R-:W-:Y:S04]  /*2e50*/  BSSY B1, `(.L_x_65) ;  /* 0x0000006000017945 */ /* 0x000fe80003800000 */
[----:B------:R3:W-:Y:S01]  /*2e60*/  @!P5 STG.E.U8 desc[UR36][R6.64+0x18], R11 ;  /* 0x0000180b0600d986 */ /* 0x0007e2000c101124 */
[----:B------:R-:W-:Y:S05]  /*2e70*/  @P4 BRA `(.L_x_66) ;  /* 0x00000000000c4947 */ /* 0x000fea0003800000 */
[----:B------:R-:W5:Y:S02]  /*2e80*/  LDG.E.U8 R68, desc[UR36][R2.64+0x19] ;  /* 0x0000192402447981 */ /* 0x000f64000c1e1100 */
[----:B-----5:R-:W-:-:S05]  /*2e90*/  PRMT R0, R68, 0x8880, RZ ;  /* 0x0000888044007816 */ /* 0x020fca00000000ff */
[----:B------:R-:W-:-:S07]  /*2ea0*/  IMAD R13, R0, R59, RZ ;  /* 0x0000003b000d7224 */ /* 0x000fce00078e02ff */
.L_x_66:
[----:B------:R-:W-:Y:S05]  /*2eb0*/  BSYNC B1 ;  /* 0x0000000000017941 */ /* 0x000fea0003800000 */
.L_x_65:
        /* <DEDUP_REMOVED lines=13> */
.L_x_68:
[----:B------:R-:W-:Y:S05]  /*2f90*/  BSYNC B1 ;  /* 0x0000000000017941 */ /* 0x000fea0003800000 */
.L_x_67:
[----:B---3--:R-:W-:Y:S01]  /*2fa0*/  @!P1 IMAD R11, R38, R58, R13 ;  /* 0x0000003a260b9224 */ /* 0x008fe200078e020d */
[----:B------:R-:W-:Y:S04]  /*2fb0*/  BSSY B1, `(.L_x_69) ;  /* 0x0000006000017945 */ /* 0x000fe80003800000 */
[----:B------:R3:W-:Y:S01]  /*2fc0*/  @!P1 STG.E.U8 desc[UR36][R4.64+0x18], R11 ;  /* 0x0000180b04009986 */ /* 0x0007e2000c101124 */
[----:B------:R-:W-:Y:S05]  /*2fd0*/  @P4 BRA `(.L_x_70) ;  /* 0x00000000000c4947 */ /* 0x000fea0003800000 */
[----:B------:R-:W5:Y:S02]  /*2fe0*/  LDG.E.U8 R68, desc[UR36][R8.64+0x19] ;  /* 0x0000192408447981 */ /* 0x000f64000c1e1100 */
[----:B-----5:R-:W-:-:S05]  /*2ff0*/  PRMT R0, R68, 0x8880, RZ ;  /* 0x0000888044007816 */ /* 0x020fca00000000ff */
[----:B------:R-:W-:-:S07]  /*3000*/  IMAD R13, R0, R59, RZ ;  /* 0x0000003b000d7224 */ /* 0x000fce00078e02ff */
.L_x_70:
[----:B------:R-:W-:Y:S05]  /*3010*/  BSYNC B1 ;  /* 0x0000000000017941 */ /* 0x000fea0003800000 */
.L_x_69:
[----:B------:R-:W-:Y:S01]  /*3020*/  @!P4 IMAD R39, R39, R58, R13 ;  /* 0x0000003a2727c224 */ /* 0x000fe200078e020d */
[----:B------:R-:W-:Y:S04]  /*3030*/  BSSY B1, `(.L_x_71) ;  /* 0x0000006000017945 */ /* 0x000fe80003800000 */
[----:B------:R0:W-:Y:S01]  /*3040*/  @!P4 STG.E.U8 desc[UR36][R4.64+0x19], R39 ;  /* 0x000019270400c986 */ /* 0x0001e2000c101124 */
[----:B------:R-:W-:Y:S05]  /*3050*/  @P5 BRA `(.L_x_72) ;  /* 0x00000000000c5947 */ /* 0x000fea0003800000 */
[----:B------:R-:W5:Y:S02]  /*3060*/  LDG.E.U8 R68, desc[UR36][R2.64+0x20] ;  /* 0x0000202402447981 */ /* 0x000f64000c1e1100 */
[----:B-----5:R-:W-:-:S05]  /*3070*/  PRMT R0, R68, 0x8880, RZ ;  /* 0x0000888044007816 */ /* 0x020fca00000000ff */
[----:B------:R-:W-:-:S07]  /*3080*/  IMAD R13, R0, R59, RZ ;  /* 0x0000003b000d7224 */ /* 0x000fce00078e02ff */
.L_x_72:
[----:B------:R-:W-:Y:S05]  /*3090*/  BSYNC B1 ;  /* 0x0000000000017941 */ /* 0x000fea0003800000 */
.L_x_71:
[----:B---3--:R-:W-:Y:S01]  /*30a0*/  @!P5 IMAD R11, R40, R58, R13 ;  /* 0x0000003a280bd224 */ /* 0x008fe200078e020d */
[----:B------:R-:W-:Y:S04]  /*30b0*/  BSSY B1, `(.L_x_73) ;  /* 0x0000006000017945 */ /* 0x000fe80003800000 */
[----:B------:R3:W-:Y:S01]  /*30c0*/  @!P5 STG.E.U8 desc[UR36][R6.64+0x20], R11 ;  /* 0x0000200b0600d986 */ /* 0x0007e2000c101124 */
[----:B------:R-:W-:Y:S05]  /*30d0*/  @P0 BRA `(.L_x_74) ;  /* 0x00000000000c0947 */ /* 0x000fea0003800000 */
[----:B------:R-:W5:Y:S02]  /*30e0*/  LDG.E.U8 R68, desc[UR36][R2.64+0x21] ;  /* 0x0000212402447981 */ /* 0x000f64000c1e1100 */
[----:B-----5:R-:W-:-:S05]  /*30f0*/  PRMT R0, R68, 0x8880, RZ ;  /* 0x0000888044007816 */ /* 0x020fca00000000ff */
[----:B------:R-:W-:-:S07]  /*3100*/  IMAD R13, R0, R59, RZ ;  /* 0x0000003b000d7224 */ /* 0x000fce00078e02ff */
.L_x_74:
[----:B------:R-:W-:Y:S05]  /*3110*/  BSYNC B1 ;  /* 0x0000000000017941 */ /* 0x000fea0003800000 */
.L_x_73:
        /* <DEDUP_REMOVED lines=13> */
.L_x_76:
[----:B------:R-:W-:Y:S05]  /*31f0*/  BSYNC B1 ;  /* 0x0000000000017941 */ /* 0x000fea0003800000 */
.L_x_75:
[----:B---3--:R-:W-:Y:S01]  /*3200*/  @!P3 IMAD R11, R42, R58, R13 ;  /* 0x0000003a2a0bb224 */ /* 0x008fe200078e020d */
[----:B------:R-:W-:Y:S04]  /*3210*/  BSSY B1, `(.L_x_77) ;  /* 0x0000006000017945 */ /* 0x000fe80003800000 */
[----:B------:R3:W-:Y:S01]  /*3220*/  @!P3 STG.E.U8 desc[UR36][R4.64+0x20], R11 ;  /* 0x0000200b0400b986 */ /* 0x0007e2000c101124 */
[----:B------:R-:W-:Y:S05]  /*3230*/  @P2 BRA `(.L_x_78) ;  /* 0x00000000000c2947 */ /* 0x000fea0003800000 */
[----:B------:R-:W5:Y:S02]  /*3240*/  LDG.E.U8 R68, desc[UR36][R8.64+0x21] ;  /* 0x0000212408447981 */ /* 0x000f64000c1e1100 */
[----:B-----5:R-:W-:-:S05]  /*3250*/  PRMT R0, R68, 0x8880, RZ ;  /* 0x0000888044007816 */ /* 0x020fca00000000ff */
[----:B------:R-:W-:-:S07]  /*3260*/  IMAD R13, R0, R59, RZ ;  /* 0x0000003b000d7224 */ /* 0x000fce00078e02ff */
.L_x_78:
[----:B------:R-:W-:Y:S05]  /*3270*/  BSYNC B1 ;  /* 0x0000000000017941 */ /* 0x000fea0003800000 */
.L_x_77:
[----:B------:R-:W-:Y:S01]  /*3280*/  @!P2 IMAD R43, R43, R58, R13 ;  /* 0x0000003a2b2ba224 */ /* 0x000fe200078e020d */
[----:B------:R-:W-:Y:S04]  /*3290*/  BSSY B1, `(.L_x_79) ;  /* 0x0000006000017945 */ /* 0x000fe80003800000 */
[----:B------:R0:W-:Y:S01]  /*32a0*/  @!P2 STG.E.U8 desc[UR36][R4.64+0x21], R43 ;  /* 0x0000212b0400a986 */ /* 0x0001e2000c101124 */
[----:B------:R-:W-:Y:S05]  /*32b0*/  @P0 BRA `(.L_x_80) ;  /* 0x00000000000c0947 */ /* 0x000fea0003800000 */
[----:B------:R-:W5:Y:S02]  /*32c0*/  LDG.E.U8 R68, desc[UR36][R2.64+0x28] ;  /* 0x0000282402447981 */ /* 0x000f64000c1e1100 */
[----:B-----5:R-:W-:-:S05]  /*32d0*/  PRMT R0, R68, 0x8880, RZ ;  /* 0x0000888044007816 */ /* 0x020fca00000000ff */
[----:B------:R-:W-:-:S07]  /*32e0*/  IMAD R13, R0, R59, RZ ;  /* 0x0000003b000d7224 */ /* 0x000fce00078e02ff */
.L_x_80:
[----:B------:R-:W-:Y:S05]  /*32f0*/  BSYNC B1 ;  /* 0x0000000000017941 */ /* 0x000fea0003800000 */
.L_x_79:
[----:B---3--:R-:W-:Y:S01]  /*3300*/  @!P0 IMAD R11, R44, R58, R13 ;  /* 0x0000003a2c0b8224 */ /* 0x008fe200078e020d */
[----:B------:R-:W-:Y:S04]  /*3310*/  BSSY B1, `(.L_x_81) ;  /* 0x0000006000017945 */ /* 0x000fe80003800000 */
[----:B------:R3:W-:Y:S01]  /*3320*/  @!P0 STG.E.U8 desc[UR36][R6.64+0x28], R11 ;  /* 0x0000280b06008986 */ /* 0x0007e2000c101124 */
[----:B------:R-:W-:Y:S05]  /*3330*/  @P5 BRA `(.L_x_82) ;  /* 0x00000000000c5947 */ /* 0x000fea0003800000 */
[----:B------:R-:W5:Y:S02]  /*3340*/  LDG.E.U8 R68, desc[UR36][R2.64+0x29] ;  /* 0x0000292402447981 */ /* 0x000f64000c1e1100 */
[----:B-----5:R-:W-:-:S05]  /*3350*/  PRMT R0, R68, 0x8880, RZ ;  /* 0x0000888044007816 */ /* 0x020fca00000000ff */
[----:B------:R-:W-:-:S07]  /*3360*/  IMAD R13, R0, R59, RZ ;  /* 0x0000003b000d7224 */ /* 0x000fce00078e02ff */
.L_x_82:
[----:B------:R-:W-:Y:S05]  /*3370*/  BSYNC B1 ;  /* 0x0000000000017941 */ /* 0x000fea0003800000 */
.L_x_81:
        /* <DEDUP_REMOVED lines=13> */
.L_x_84:
[----:B------:R-:W-:Y:S05]  /*3450*/  BSYNC B1 ;  /* 0x0000000000017941 */ /* 0x000fea0003800000 */
.L_x_83:
[----:B---3--:R-:W-:Y:S01]  /*3460*/  @!P4 IMAD R11, R46, R58, R13 ;  /* 0x0000003a2e0bc224 */ /* 0x008fe200078e020d */
[----:B------:R-:W-:Y:S04]  /*3470*/  BSSY B1, `(.L_x_85) ;  /* 0x0000006000017945 */ /* 0x000fe80003800000 */
[----:B------:R3:W-:Y:S01]  /*3480*/  @!P4 STG.E.U8 desc[UR36][R4.64+0x28], R11 ;  /* 0x0000280b0400c986 */ /* 0x0007e2000c101124 */
[----:B------:R-:W-:Y:S05]  /*3490*/  @P1 BRA `(.L_x_86) ;  /* 0x00000000000c1947 */ /* 0x000fea0003800000 */
[----:B------:R-:W5:Y:S02]  /*34a0*/  LDG.E.U8 R68, desc[UR36][R8.64+0x29] ;  /* 0x0000292408447981 */ /* 0x000f64000c1e1100 */
[----:B-----5:R-:W-:-:S05]  /*34b0*/  PRMT R0, R68, 0x8880, RZ ;  /* 0x0000888044007816 */ /* 0x020fca00000000ff */
[----:B------:R-:W-:-:S07]  /*34c0*/  IMAD R13, R0, R59, RZ ;  /* 0x0000003b000d7224 */ /* 0x000fce00078e02ff */
.L_x_86:
[----:B------:R-:W-:Y:S05]  /*34d0*/  BSYNC B1 ;  /* 0x0000000000017941 */ /* 0x000fea0003800000 */
.L_x_85:
[----:B------:R-:W-:Y:S01]  /*34e0*/  @!P1 IMAD R47, R47, R58, R13 ;  /* 0x0000003a2f2f9224 */ /* 0x000fe200078e020d */
[----:B------:R-:W-:Y:S04]  /*34f0*/  BSSY B1, `(.L_x_87) ;  /* 0x0000006000017945 */ /* 0x000fe80003800000 */
[----:B------:R0:W-:Y:S01]  /*3500*/  @!P1 STG.E.U8 desc[UR36][R4.64+0x29], R47 ;  /* 0x0000292f04009986 */ /* 0x0001e2000c101124 */
[----:B------:R-:W-:Y:S05]  /*3510*/  @P3 BRA `(.L_x_88) ;  /* 0x00000000000c3947 */ /* 0x000fea0003800000 */
[----:B------:R-:W5:Y:S02]  /*3520*/  LDG.E.U8 R68, desc[UR36][R2.64+0x30] ;  /* 0x0000302402447981 */ /* 0x000f64000c1e1100 */
[----:B-----5:R-:W-:-:S05]  /*3530*/  PRMT R0, R68, 0x8880, RZ ;  /* 0x0000888044007816 */ /* 0x020fca00000000ff */
[----:B------:R-:W-:-:S07]  /*3540*/  IMAD R13, R0, R59, RZ ;  /* 0x0000003b000d7224 */ /* 0x000fce00078e02ff */
.L_x_88:
[----:B------:R-:W-:Y:S05]  /*3550*/  BSYNC B1 ;  /* 0x0000000000017941 */ /* 0x000fea0003800000 */
.L_x_87:
[----:B---3--:R-:W-:Y:S01]  /*3560*/  @!P3 IMAD R11, R48, R58, R13 ;  /* 0x0000003a300bb224 */ /* 0x008fe200078e020d */
[----:B------:R-:W-:Y:S04]  /*3570*/  BSSY B1, `(.L_x_89) ;  /* 0x0000006000017945 */ /* 0x000fe80003800000 */
[----:B------:R3:W-:Y:S01]  /*3580*/  @!P3 STG.E.U8 desc[UR36][R6.64+0x30], R11 ;  /* 0x0000300b0600b986 */ /* 0x0007e2000c101124 */
[----:B------:R-:W-:Y:S05]  /*3590*/  @P5 BRA `(.L_x_90) ;  /* 0x00000000000c5947 */ /* 0x000fea0003800000 */
[----:B------:R-:W5:Y:S02]  /*35a0*/  LDG.E.U8 R68, desc[UR36][R2.64+0x31] ;  /* 0x0000312402447981 */ /* 0x000f64000c1e1100 */
[----:B-----5:R-:W-:-:S05]  /*35b0*/  PRMT R0, R68, 0x8880, RZ ;  /* 0x0000888044007816 */ /* 0x020fca00000000ff */
[----:B------:R-:W-:-:S07]  /*35c0*/  IMAD R13, R0, R59, RZ ;  /* 0x0000003b000d7224 */ /* 0x000fce00078e02ff */
.L_x_90:
[----:B------:R-:W-:Y:S05]  /*35d0*/  BSYNC B1 ;  /* 0x0000000000017941 */ /* 0x000fea0003800000 */
.L_x_89:
        /* <DEDUP_REMOVED lines=9> */
[----:B------:R-:W-:Y:S01]  /*3670*/  ISETP.LT.OR P3, PT, R72, 0x9, !P3 ;  /* 0x000000094800780c */ /* 0x000fe20005f61670 */
[----:B------:R-:W-:-:S12]  /*3680*/  @P2 BRA `(.L_x_92) ;  /* 0x00000000000c2947 */ /* 0x000fd80003800000 */
[----:B------:R-:W5:Y:S02]  /*3690*/  LDG.E.U8 R68, desc[UR36][R8.64+0x30] ;  /* 0x0000302408447981 */ /* 0x000f64000c1e1100 */
[----:B-----5:R-:W-:-:S05]  /*36a0*/  PRMT R0, R68, 0x8880, RZ ;  /* 0x0000888044007816 */ /* 0x020fca00000000ff */
[----:B------:R-:W-:-:S07]  /*36b0*/  IMAD R13, R0, R59, RZ ;  /* 0x0000003b000d7224 */ /* 0x000fce00078e02ff */
.L_x_92:
[----:B------:R-:W-:Y:S05]  /*36c0*/  BSYNC B1 ;  /* 0x0000000000017941 */ /* 0x000fea0003800000 */
.L_x_91:
[----:B---3--:R-:W-:Y:S01]  /*36d0*/  @!P2 IMAD R11, R50, R58, R13 ;  /* 0x0000003a320ba224 */ /* 0x008fe200078e020d */
[----:B------:R-:W-:Y:S04]  /*36e0*/  BSSY B1, `(.L_x_93) ;  /* 0x0000006000017945 */ /* 0x000fe80003800000 */
[----:B------:R3:W-:Y:S01]  /*36f0*/  @!P2 STG.E.U8 desc[UR36][R4.64+0x30], R11 ;  /* 0x0000300b0400a986 */ /* 0x0007e2000c101124 */
[----:B------:R-:W-:Y:S05]  /*3700*/  @P0 BRA `(.L_x_94) ;  /* 0x00000000000c0947 */ /* 0x000fea0003800000 */
[----:B------:R-:W5:Y:S02]  /*3710*/  LDG.E.U8 R68, desc[UR36][R8.64+0x31] ;  /* 0x0000312408447981 */ /* 0x000f64000c1e1100 */
[----:B-----5:R-:W-:-:S05]  /*3720*/  PRMT R0, R68, 0x8880, RZ ;  /* 0x0000888044007816 */ /* 0x020fca00000000ff */
[----:B------:R-:W-:-:S07]  /*3730*/  IMAD R13, R0, R59, RZ ;  /* 0x0000003b000d7224 */ /* 0x000fce00078e02ff */
.L_x_94:
[----:B------:R-:W-:Y:S05]  /*3740*/  BSYNC B1 ;  /* 0x0000000000017941 */ /* 0x000fea0003800000 */
.L_x_93:
[----:B------:R-:W-:Y:S01]  /*3750*/  @!P0 IMAD R51, R51, R58, R13 ;  /* 0x0000003a33338224 */ /* 0x000fe200078e020d */
[----:B------:R-:W-:Y:S04]  /*3760*/  BSSY B1, `(.L_x_95) ;  /* 0x0000006000017945 */ /* 0x000fe80003800000 */
[----:B------:R0:W-:Y:S01]  /*3770*/  @!P0 STG.E.U8 desc[UR36][R4.64+0x31], R51 ;  /* 0x0000313304008986 */ /* 0x0001e2000c101124 */
[----:B------:R-:W-:Y:S05]  /*3780*/  @P5 BRA `(.L_x_96) ;  /* 0x00000000000c5947 */ /* 0x000fea0003800000 */
[----:B------:R-:W5:Y:S02]  /*3790*/  LDG.E.U8 R68, desc[UR36][R2.64+0x38] ;  /* 0x0000382402447981 */ /* 0x000f64000c1e1100 */
[----:B-----5:R-:W-:-:S05]  /*37a0*/  PRMT R0, R68, 0x8880, RZ ;  /* 0x0000888044007816 */ /* 0x020fca00000000ff */
[----:B------:R-:W-:-:S07]  /*37b0*/  IMAD R13, R0, R59, RZ ;  /* 0x0000003b000d7224 */ /* 0x000fce00078e02ff */
.L_x_96:
[----:B------:R-:W-:Y:S05]  /*37c0*/  BSYNC B1 ;  /* 0x0000000000017941 */ /* 0x000fea0003800000 */
.L_x_95:
[----:B---3--:R-:W-:Y:S01]  /*37d0*/  @!P5 IMAD R11, R52, R58, R13 ;  /* 0x0000003a340bd224 */ /* 0x008fe200078e020d */
[----:B------:R-:W-:Y:S04]  /*37e0*/  BSSY B1, `(.L_x_97) ;  /* 0x0000006000017945 */ /* 0x000fe80003800000 */
[----:B------:R3:W-:Y:S01]  /*37f0*/  @!P5 STG.E.U8 desc[UR36][R6.64+0x38], R11 ;  /* 0x0000380b0600d986 */ /* 0x0007e2000c101124 */
[----:B------:R-:W-:Y:S05]  /*3800*/  @P4 BRA `(.L_x_98) ;  /* 0x00000000000c4947 */ /* 0x000fea0003800000 */
[----:B------:R-:W5:Y:S02]  /*3810*/  LDG.E.U8 R68, desc[UR36][R2.64+0x39] ;  /* 0x0000392402447981 */ /* 0x000f64000c1e1100 */
[----:B-----5:R-:W-:-:S05]  /*3820*/  PRMT R0, R68, 0x8880, RZ ;  /* 0x0000888044007816 */ /* 0x020fca00000000ff */
[----:B------:R-:W-:-:S07]  /*3830*/  IMAD R13, R0, R59, RZ ;  /* 0x0000003b000d7224 */ /* 0x000fce00078e02ff */
.L_x_98:
[----:B------:R-:W-:Y:S05]  /*3840*/  BSYNC B1 ;  /* 0x0000000000017941 */ /* 0x000fea0003800000 */
.L_x_97:
[----:B------:R-:W-:Y:S01]  /*3850*/  @!P4 IMAD R53, R53, R58, R13 ;  /* 0x0000003a3535c224 */ /* 0x000fe200078e020d */
[----:B------:R-:W-:Y:S04]  /*3860*/  BSSY B1, `(.L_x_99) ;  /* 0x0000006000017945 */ /* 0x000fe80003800000 */
[----:B------:R0:W-:Y:S01]  /*3870*/  @!P4 STG.E.U8 desc[UR36][R6.64+0x39], R53 ;  /* 0x000039350600c986 */ /* 0x0001e2000c101124 */
[----:B------:R-:W-:Y:S05]  /*3880*/  @P3 BRA `(.L_x_100) ;  /* 0x00000000000c3947 */ /* 0x000fea0003800000 */
[----:B------:R-:W5:Y:S02]  /*3890*/  LDG.E.U8 R68, desc[UR36][R8.64+0x38] ;  /* 0x0000382408447981 */ /* 0x000f64000c1e1100 */
[----:B-----5:R-:W-:-:S05]  /*38a0*/  PRMT R0, R68, 0x8880, RZ ;  /* 0x0000888044007816 */ /* 0x020fca00000000ff */
[----:B------:R-:W-:-:S07]  /*38b0*/  IMAD R13, R0, R59, RZ ;  /* 0x0000003b000d7224 */ /* 0x000fce00078e02ff */
.L_x_100:
[----:B------:R-:W-:Y:S05]  /*38c0*/  BSYNC B1 ;  /* 0x0000000000017941 */ /* 0x000fea0003800000 */
.L_x_99:
[----:B0-----:R-:W-:Y:S01]  /*38d0*/  @!P3 IMAD R3, R54, R58, R13 ;  /* 0x0000003a3603b224 */ /* 0x001fe200078e020d */
[----:B------:R-:W-:Y:S01]  /*38e0*/  ISETP.LT.OR P1, PT, R72, 0x9, !P1 ;  /* 0x000000094800780c */ /* 0x000fe20004f21670 */
[----:B------:R-:W-:Y:S03]  /*38f0*/  BSSY B1, `(.L_x_101) ;  /* 0x0000006000017945 */ /* 0x000fe60003800000 */
[----:B------:R0:W-:Y:S09]  /*3900*/  @!P3 STG.E.U8 desc[UR36][R4.64+0x38], R3 ;  /* 0x000038030400b986 */ /* 0x0001f2000c101124 */
[----:B------:R-:W-:Y:S05]  /*3910*/  @P1 BRA `(.L_x_102) ;  /* 0x00000000000c1947 */ /* 0x000fea0003800000 */
[----:B------:R-:W5:Y:S02]  /*3920*/  LDG.E.U8 R68, desc[UR36][R8.64+0x39] ;  /* 0x0000392408447981 */ /* 0x000f64000c1e1100 */
[----:B-----5:R-:W-:-:S05]  /*3930*/  PRMT R0, R68, 0x8880, RZ ;  /* 0x0000888044007816 */ /* 0x020fca00000000ff */
[----:B------:R-:W-:-:S07]  /*3940*/  IMAD R13, R0, R59, RZ ;  /* 0x0000003b000d7224 */ /* 0x000fce00078e02ff */
.L_x_102:
[----:B------:R-:W-:Y:S05]  /*3950*/  BSYNC B1 ;  /* 0x0000000000017941 */ /* 0x000fea0003800000 */
.L_x_101:
[----:B------:R-:W-:Y:S01]  /*3960*/  IMAD R13, R55, R58, R13 ;  /* 0x0000003a370d7224 */ /* 0x000fe200078e020d */
[----:B------:R-:W-:Y:S06]  /*3970*/  @P1 BRA `(.L_x_103) ;  /* 0x0000000400c81947 */ /* 0x000fec0003800000 */
[----:B------:R0:W-:Y:S01]  /*3980*/  STG.E.U8 desc[UR36][R4.64+0x39], R13 ;  /* 0x0000390d04007986 */ /* 0x0001e2000c101124 */
[----:B------:R-:W-:Y:S05]  /*3990*/  BRA `(.L_x_103) ;  /* 0x0000000400c07947 */ /* 0x000fea0003800000 */
.L_x_38:
[C---:B------:R-:W-:Y:S02]  /*39a0*/  ISETP.GE.AND P1, PT, R73.reuse, 0x1, PT ;  /* 0x000000014900780c */ /* 0x040fe40003f26270 */
[----:B------:R-:W-:Y:S02]  /*39b0*/  ISETP.GE.AND P0, PT, R73, 0x2, PT ;  /* 0x000000024900780c */ /* 0x000fe40003f06270 */
[C---:B------:R-:W-:Y:S02]  /*39c0*/  ISETP.LT.OR P4, PT, R72.reuse, 0x1, !P1 ;  /* 0x000000014800780c */ /* 0x040fe40004f81670 */
[C---:B------:R-:W-:Y:S02]  /*39d0*/  ISETP.LT.OR P5, PT, R72.reuse, 0x1, !P0 ;  /* 0x000000014800780c */ /* 0x040fe400047a1670 */
[C---:B------:R-:W-:Y:S02]  /*39e0*/  ISETP.LT.OR P1, PT, R72.reuse, 0x9, !P1 ;  /* 0x000000094800780c */ /* 0x040fe40004f21670 */
[----:B------:R-:W-:-:S02]  /*39f0*/  ISETP.LT.OR P0, PT, R72, 0x9, !P0 ;  /* 0x000000094800780c */ /* 0x000fc40004701670 */
[C---:B------:R-:W-:Y:S02]  /*3a00*/  ISETP.GE.AND P3, PT, R73.reuse, 0x9, PT ;  /* 0x000000094900780c */ /* 0x040fe40003f66270 */
[----:B------:R-:W-:-:S03]  /*3a10*/  ISETP.GE.AND P2, PT, R73, 0xa, PT ;  /* 0x0000000a4900780c */ /* 0x000fc60003f46270 */
[-C--:B------:R-:W-:Y:S02]  /*3a20*/  @!P4 IMAD R3, R24, R58.reuse, RZ ;  /* 0x0000003a1803c224 */ /* 0x080fe400078e02ff */
[-C--:B------:R-:W-:Y:S02]  /*3a30*/  @!P5 IMAD R25, R25, R58.reuse, RZ ;  /* 0x0000003a1919d224 */ /* 0x080fe400078e02ff */
[-C--:B------:R-:W-:Y:S01]  /*3a40*/  @!P1 IMAD R9, R26, R58.reuse, RZ ;  /* 0x0000003a1a099224 */ /* 0x080fe200078e02ff */
[----:B------:R0:W-:Y:S01]  /*3a50*/  @!P4 STG.E.U8 desc[UR36][R6.64], R3 ;  /* 0x000000030600c986 */ /* 0x0001e2000c101124 */
[C---:B------:R-:W-:Y:S01]  /*3a60*/  ISETP.LT.OR P4, PT, R72.reuse, 0x1, !P3 ;  /* 0x000000014800780c */ /* 0x040fe20005f81670 */
[----:B------:R-:W-:Y:S02]  /*3a70*/  @!P0 IMAD R27, R27, R58, RZ ;  /* 0x0000003a1b1b8224 */ /* 0x000fe400078e02ff */
[----:B------:R-:W-:Y:S01]  /*3a80*/  @!P5 STG.E.U8 desc[UR36][R6.64+0x1], R25 ;  /* 0x000001190600d986 */ /* 0x000fe2000c101124 */
[----:B------:R-:W-:-:S02]  /*3a90*/  ISETP.LT.OR P5, PT, R72, 0x1, !P2 ;  /* 0x000000014800780c */ /* 0x000fc400057a1670 */
[C---:B------:R-:W-:Y:S01]  /*3aa0*/  ISETP.LT.OR P2, PT, R72.reuse, 0x9, !P2 ;  /* 0x000000094800780c */ /* 0x040fe20005741670 */
[----:B------:R1:W-:Y:S01]  /*3ab0*/  @!P1 STG.E.U8 desc[UR36][R4.64], R9 ;  /* 0x0000000904009986 */ /* 0x0003e2000c101124 */
[----:B------:R-:W-:Y:S02]  /*3ac0*/  ISETP.LT.OR P1, PT, R72, 0x9, !P3 ;  /* 0x000000094800780c */ /* 0x000fe40005f21670 */
[C---:B------:R-:W-:Y:S01]  /*3ad0*/  ISETP.GE.AND P3, PT, R73.reuse, 0x11, PT ;  /* 0x000000114900780c */ /* 0x040fe20003f66270 */
[----:B------:R-:W-:Y:S01]  /*3ae0*/  @!P0 STG.E.U8 desc[UR36][R4.64+0x1], R27 ;  /* 0x0000011b04008986 */ /* 0x000fe2000c101124 */
[----:B------:R-:W-:Y:S01]  /*3af0*/  ISETP.GE.AND P0, PT, R73, 0x12, PT ;  /* 0x000000124900780c */ /* 0x000fe20003f06270 */
[----:B------:R-:W-:-:S04]  /*3b00*/  @!P4 IMAD R11, R28, R58, RZ ;  /* 0x0000003a1c0bc224 */ /* 0x000fc800078e02ff */
[-C--:B------:R-:W-:Y:S01]  /*3b10*/  @!P5 IMAD R29, R29, R58.reuse, RZ ;  /* 0x0000003a1d1dd224 */ /* 0x080fe200078e02ff */
[----:B------:R-:W-:Y:S01]  /*3b20*/  @!P4 STG.E.U8 desc[UR36][R6.64+0x8], R11 ;  /* 0x0000080b0600c986 */ /* 0x000fe2000c101124 */
[C---:B------:R-:W-:Y:S01]  /*3b30*/  ISETP.LT.OR P4, PT, R72.reuse, 0x1, !P3 ;  /* 0x000000014800780c */ /* 0x040fe20005f81670 */
[-C--:B------:R-:W-:Y:S02]  /*3b40*/  @!P2 IMAD R31, R31, R58.reuse, RZ ;  /* 0x0000003a1f1fa224 */ /* 0x080fe400078e02ff */
[----:B------:R-:W-:Y:S01]  /*3b50*/  @!P5 STG.E.U8 desc[UR36][R6.64+0x9], R29 ;  /* 0x0000091d0600d986 */ /* 0x000fe2000c101124 */
[----:B------:R-:W-:Y:S01]  /*3b60*/  ISETP.LT.OR P5, PT, R72, 0x1, !P0 ;  /* 0x000000014800780c */ /* 0x000fe200047a1670 */
[----:B0-----:R-:W-:Y:S01]  /*3b70*/  @!P1 IMAD R3, R30, R58, RZ ;  /* 0x0000003a1e039224 */ /* 0x001fe200078e02ff */
[----:B------:R-:W-:Y:S01]  /*3b80*/  ISETP.LT.OR P0, PT, R72, 0x9, !P0 ;  /* 0x000000094800780c */ /* 0x000fe20004701670 */
[----:B------:R-:W-:Y:S01]  /*3b90*/  @!P2 STG.E.U8 desc[UR36][R4.64+0x9], R31 ;  /* 0x0000091f0400a986 */ /* 0x000fe2000c101124 */
[----:B------:R-:W-:-:S03]  /*3ba0*/  ISETP.GE.AND P2, PT, R73, 0x19, PT ;  /* 0x000000194900780c */ /* 0x000fc60003f46270 */
[----:B------:R0:W-:Y:S01]  /*3bb0*/  @!P1 STG.E.U8 desc[UR36][R4.64+0x8], R3 ;  /* 0x0000080304009986 */ /* 0x0001e2000c101124 */
[----:B------:R-:W-:Y:S01]  /*3bc0*/  ISETP.LT.OR P1, PT, R72, 0x9, !P3 ;  /* 0x000000094800780c */ /* 0x000fe20005f21670 */
[----:B-1----:R-:W-:Y:S01]  /*3bd0*/  @!P4 IMAD R9, R32, R58, RZ ;  /* 0x0000003a2009c224 */ /* 0x002fe200078e02ff */
[----:B------:R-:W-:-:S03]  /*3be0*/  ISETP.GE.AND P3, PT, R73, 0x1a, PT ;  /* 0x0000001a4900780c */ /* 0x000fc60003f66270 */
[-C--:B------:R-:W-:Y:S01]  /*3bf0*/  @!P5 IMAD R33, R33, R58.reuse, RZ ;  /* 0x0000003a2121d224 */ /* 0x080fe200078e02ff */
[----:B------:R-:W-:Y:S01]  /*3c00*/  @!P4 STG.E.U8 desc[UR36][R6.64+0x10], R9 ;  /* 0x000010090600c986 */ /* 0x000fe2000c101124 */
[C---:B------:R-:W-:Y:S01]  /*3c10*/  ISETP.LT.OR P4, PT, R72.reuse, 0x1, !P3 ;  /* 0x000000014800780c */ /* 0x040fe20005f81670 */
[-C--:B------:R-:W-:Y:S01]  /*3c20*/  @!P0 IMAD R35, R35, R58.reuse, RZ ;  /* 0x0000003a23238224 */ /* 0x080fe200078e02ff */
[C---:B------:R-:W-:Y:S01]  /*3c30*/  ISETP.LT.OR P3, PT, R72.reuse, 0x9, !P3 ;  /* 0x000000094800780c */ /* 0x040fe20005f61670 */
[----:B------:R-:W-:Y:S01]  /*3c40*/  @!P5 STG.E.U8 desc[UR36][R6.64+0x11], R33 ;  /* 0x000011210600d986 */ /* 0x000fe2000c101124 */
[----:B------:R-:W-:Y:S02]  /*3c50*/  ISETP.LT.OR P5, PT, R72, 0x1, !P2 ;  /* 0x000000014800780c */ /* 0x000fe400057a1670 */
[----:B0-----:R-:W-:Y:S01]  /*3c60*/  @!P1 IMAD R3, R34, R58, RZ ;  /* 0x0000003a22039224 */ /* 0x001fe200078e02ff */
[----:B------:R-:W-:Y:S01]  /*3c70*/  @!P0 STG.E.U8 desc[UR36][R4.64+0x11], R35 ;  /* 0x0000112304008986 */ /* 0x000fe2000c101124 */
[----:B------:R-:W-:-:S02]  /*3c80*/  ISETP.LT.OR P2, PT, R72, 0x9, !P2 ;  /* 0x000000094800780c */ /* 0x000fc40005741670 */
[C---:B------:R-:W-:Y:S01]  /*3c90*/  ISETP.GE.AND P0, PT, R73.reuse, 0x21, PT ;  /* 0x000000214900780c */ /* 0x040fe20003f06270 */
[----:B------:R0:W-:Y:S01]  /*3ca0*/  @!P1 STG.E.U8 desc[UR36][R4.64+0x10], R3 ;  /* 0x0000100304009986 */ /* 0x0001e2000c101124 */
[----:B------:R-:W-:Y:S01]  /*3cb0*/  ISETP.GE.AND P1, PT, R73, 0x22, PT ;  /* 0x000000224900780c */ /* 0x000fe20003f26270 */
[-C--:B------:R-:W-:Y:S02]  /*3cc0*/  @!P4 IMAD R37, R37, R58.reuse, RZ ;  /* 0x0000003a2525c224 */ /* 0x080fe400078e02ff */
[-C--:B------:R-:W-:Y:S02]  /*3cd0*/  @!P3 IMAD R39, R39, R58.reuse, RZ ;  /* 0x0000003a2727b224 */ /* 0x080fe400078e02ff */
[-C--:B------:R-:W-:Y:S01]  /*3ce0*/  @!P5 IMAD R11, R36, R58.reuse, RZ ;  /* 0x0000003a240bd224 */ /* 0x080fe200078e02ff */
[----:B------:R-:W-:Y:S01]  /*3cf0*/  @!P4 STG.E.U8 desc[UR36][R6.64+0x19], R37 ;  /* 0x000019250600c986 */ /* 0x000fe2000c101124 */
[C---:B------:R-:W-:Y:S02]  /*3d00*/  ISETP.LT.OR P4, PT, R72.reuse, 0x1, !P0 ;  /* 0x000000014800780c */ /* 0x040fe40004781670 */
[C---:B------:R-:W-:Y:S01]  /*3d10*/  ISETP.LT.OR P0, PT, R72.reuse, 0x9, !P0 ;  /* 0x000000094800780c */ /* 0x040fe20004701670 */
[----:B------:R-:W-:Y:S01]  /*3d20*/  @!P5 STG.E.U8 desc[UR36][R6.64+0x18], R11 ;  /* 0x0000180b0600d986 */ /* 0x000fe2000c101124 */
[----:B------:R-:W-:Y:S01]  /*3d30*/  ISETP.LT.OR P5, PT, R72, 0x1, !P1 ;  /* 0x000000014800780c */ /* 0x000fe20004fa1670 */
[----:B0-----:R-:W-:Y:S01]  /*3d40*/  @!P2 IMAD R3, R38, R58, RZ ;  /* 0x0000003a2603a224 */ /* 0x001fe200078e02ff */
[----:B------:R-:W-:Y:S01]  /*3d50*/  ISETP.LT.OR P1, PT, R72, 0x9, !P1 ;  /* 0x000000094800780c */ /* 0x000fe20004f21670 */
[----:B------:R-:W-:Y:S01]  /*3d60*/  @!P3 STG.E.U8 desc[UR36][R4.64+0x19], R39 ;  /* 0x000019270400b986 */ /* 0x000fe2000c101124 */
[----:B------:R-:W-:-:S03]  /*3d70*/  ISETP.GE.AND P3, PT, R73, 0x29, PT ;  /* 0x000000294900780c */ /* 0x000fc60003f66270 */
[----:B------:R0:W-:Y:S01]  /*3d80*/  @!P2 STG.E.U8 desc[UR36][R4.64+0x18], R3 ;  /* 0x000018030400a986 */ /* 0x0001e2000c101124 */
[----:B------:R-:W-:Y:S01]  /*3d90*/  ISETP.GE.AND P2, PT, R73, 0x2a, PT ;  /* 0x0000002a4900780c */ /* 0x000fe20003f46270 */
[----:B------:R-:W-:-:S04]  /*3da0*/  @!P4 IMAD R9, R40, R58, RZ ;  /* 0x0000003a2809c224 */ /* 0x000fc800078e02ff */
[-C--:B------:R-:W-:Y:S01]  /*3db0*/  @!P5 IMAD R41, R41, R58.reuse, RZ ;  /* 0x0000003a2929d224 */ /* 0x080fe200078e02ff */
[----:B------:R-:W-:Y:S01]  /*3dc0*/  @!P4 STG.E.U8 desc[UR36][R6.64+0x20], R9 ;  /* 0x000020090600c986 */ /* 0x000fe2000c101124 */
[C---:B------:R-:W-:Y:S01]  /*3dd0*/  ISETP.LT.OR P4, PT, R72.reuse, 0x1, !P3 ;  /* 0x000000014800780c */ /* 0x040fe20005f81670 */
[-C--:B------:R-:W-:Y:S01]  /*3de0*/  @!P1 IMAD R43, R43, R58.reuse, RZ ;  /* 0x0000003a2b2b9224 */ /* 0x080fe200078e02ff */
        /* <DEDUP_REMOVED lines=25> */
[----:B------:R1:W-:Y:S01]  /*3f80*/  @!P4 STG.E.U8 desc[UR36][R6.64+0x30], R9 ;  /* 0x000030090600c986 */ /* 0x0003e2000c101124 */
[C---:B------:R-:W-:Y:S01]  /*3f90*/  ISETP.LT.OR P4, PT, R72.reuse, 0x1, !P2 ;  /* 0x000000014800780c */ /* 0x040fe20005781670 */
[-C--:B------:R-:W-:Y:S01]  /*3fa0*/  @!P0 IMAD R51, R51, R58.reuse, RZ ;  /* 0x0000003a33338224 */ /* 0x080fe200078e02ff */
[C---:B------:R-:W-:Y:S01]  /*3fb0*/  ISETP.LT.OR P2, PT, R72.reuse, 0x9, !P2 ;  /* 0x000000094800780c */ /* 0x040fe20005741670 */
[----:B------:R2:W-:Y:S01]  /*3fc0*/  @!P5 STG.E.U8 desc[UR36][R6.64+0x31], R49 ;  /* 0x000031310600d986 */ /* 0x0005e2000c101124 */
[----:B------:R-:W-:Y:S01]  /*3fd0*/  ISETP.LT.OR P5, PT, R72, 0x1, !P3 ;  /* 0x000000014800780c */ /* 0x000fe20005fa1670 */
[-C--:B0-----:R-:W-:Y:S01]  /*3fe0*/  @!P1 IMAD R3, R50, R58.reuse, RZ ;  /* 0x0000003a32039224 */ /* 0x081fe200078e02ff */
[----:B------:R-:W-:Y:S01]  /*3ff0*/  ISETP.LT.OR P3, PT, R72, 0x9, !P3 ;  /* 0x000000094800780c */ /* 0x000fe20005f61670 */
[----:B------:R2:W-:Y:S04]  /*4000*/  @!P0 STG.E.U8 desc[UR36][R4.64+0x31], R51 ;  /* 0x0000313304008986 */ /* 0x0005e8000c101124 */
[----:B------:R2:W-:Y:S02]  /*4010*/  @!P1 STG.E.U8 desc[UR36][R4.64+0x30], R3 ;  /* 0x0000300304009986 */ /* 0x0005e4000c101124 */
[----:B------:R-:W-:-:S02]  /*4020*/  @!P4 IMAD R11, R52, R58, RZ ;  /* 0x0000003a340bc224 */ /* 0x000fc400078e02ff */
[-C--:B-1----:R-:W-:Y:S02]  /*4030*/  @!P2 IMAD R9, R54, R58.reuse, RZ ;  /* 0x0000003a3609a224 */ /* 0x082fe400078e02ff */
[-C--:B------:R-:W-:Y:S01]  /*4040*/  @!P5 IMAD R53, R53, R58.reuse, RZ ;  /* 0x0000003a3535d224 */ /* 0x080fe200078e02ff */
[----:B------:R2:W-:Y:S01]  /*4050*/  @!P4 STG.E.U8 desc[UR36][R6.64+0x38], R11 ;  /* 0x0000380b0600c986 */ /* 0x0005e2000c101124 */
[----:B------:R-:W-:-:S03]  /*4060*/  @!P3 IMAD R55, R55, R58, RZ ;  /* 0x0000003a3737b224 */ /* 0x000fc600078e02ff */
[----:B------:R2:W-:Y:S04]  /*4070*/  @!P5 STG.E.U8 desc[UR36][R6.64+0x39], R53 ;  /* 0x000039350600d986 */ /* 0x0005e8000c101124 */
[----:B------:R2:W-:Y:S04]  /*4080*/  @!P2 STG.E.U8 desc[UR36][R4.64+0x38], R9 ;  /* 0x000038090400a986 */ /* 0x0005e8000c101124 */
[----:B------:R2:W-:Y:S02]  /*4090*/  @!P3 STG.E.U8 desc[UR36][R4.64+0x39], R55 ;  /* 0x000039370400b986 */ /* 0x0005e4000c101124 */
.L_x_103:
[----:B------:R-:W-:Y:S05]  /*40a0*/  BSYNC B0 ;  /* 0x0000000000007941 */ /* 0x000fea0003800000 */
.L_x_37:
[----:B0-2---:R-:W2:Y:S01]  /*40b0*/  LDL.64 R2, [R1] ;  /* 0x0000000001027983 */ /* 0x005ea20000100a00 */
[----:B------:R-:W-:Y:S01]  /*40c0*/  ULDC.64 UR4, c[0x0][0x650] ;  /* 0x0001940000047ab9 */ /* 0x000fe20000000a00 */
[----:B------:R0:W-:Y:S01]  /*40d0*/  SYNCS.ARRIVE.TRANS64.A1T0 RZ, [R66+UR47], RZ ;  /* 0x000000ff42ff79a7 */ /* 0x0001e2000810002f */
[----:B------:R-:W-:Y:S01]  /*40e0*/  PRMT R0, RZ, 0x7610, R0 ;  /* 0x00007610ff007816 */ /* 0x000fe20000000000 */
[----:B------:R-:W-:Y:S02]  /*40f0*/  IMAD.MOV.U32 R19, RZ, RZ, -0x1 ;  /* 0xffffffffff137424 */ /* 0x000fe400078e00ff */
[----:B------:R-:W-:Y:S01]  /*4100*/  IMAD.MOV.U32 R22, RZ, RZ, -0x1 ;  /* 0xffffffffff167424 */ /* 0x000fe200078e00ff */
[----:B--2---:R-:W-:-:S04]  /*4110*/  LEA R18, P0, R2, R18, 0x1 ;  /* 0x0000001202127211 */ /* 0x004fc800078008ff */
[----:B------:R-:W-:Y:S01]  /*4120*/  LEA.HI.X R17, R2, R17, R23, 0x1, P0 ;  /* 0x0000001102117211 */ /* 0x000fe200000f0c17 */
[----:B------:R-:W-:Y:S01]  /*4130*/  IMAD.MOV.U32 R2, RZ, RZ, -0x1 ;  /* 0xffffffffff027424 */ /* 0x000fe200078e00ff */
[----:B------:R-:W-:-:S04]  /*4140*/  ISETP.GE.U32.AND P0, PT, R18, UR4, PT ;  /* 0x0000000412007c0c */ /* 0x000fc8000bf06070 */
[----:B------:R-:W-:-:S13]  /*4150*/  ISETP.GE.U32.AND.EX P0, PT, R17, UR5, PT, P0 ;  /* 0x0000000511007c0c */ /* 0x000fda000bf06100 */
[----:B0-----:R-:W-:Y:S05]  /*4160*/  @P0 BRA `(.L_x_104) ;  /* 0x0000000400700947 */ /* 0x001fea0003800000 */
[----:B------:R-:W0:Y:S01]  /*4170*/  S2R R10, SR_CTAID.X ;  /* 0x00000000000a7919 */ /* 0x000e220000002500 */
[----:B------:R-:W2:Y:S01]  /*4180*/  LDC.64 R8, c[0x0][0x628] ;  /* 0x00018a00ff087b82 */ /* 0x000ea20000000a00 */
[----:B------:R-:W-:Y:S01]  /*4190*/  ULDC UR4, c[0x0][0x150] ;  /* 0x0000540000047ab9 */ /* 0x000fe20000000800 */
[----:B-1-3--:R-:W-:Y:S01]  /*41a0*/  IMAD.MOV.U32 R6, RZ, RZ, R18 ;  /* 0x000000ffff067224 */ /* 0x00afe200078e0012 */
[----:B------:R-:W1:Y:S01]  /*41b0*/  S2R R20, SR_CTAID.Y ;  /* 0x0000000000147919 */ /* 0x000e620000002600 */
[----:B------:R-:W-:-:S04]  /*41c0*/  IMAD.MOV.U32 R7, RZ, RZ, R17 ;  /* 0x000000ffff077224 */ /* 0x000fc800078e0011 */
[----:B------:R-:W3:Y:S08]  /*41d0*/  LDC R15, c[0x0][0x144] ;  /* 0x00005100ff0f7b82 */ /* 0x000ef00000000800 */
[----:B------:R-:W1:Y:S08]  /*41e0*/  LDC R0, c[0x0][0x630] ;  /* 0x00018c00ff007b82 */ /* 0x000e700000000800 */
[----:B------:R-:W1:Y:S01]  /*41f0*/  LDC.64 R12, c[0x0][0x620] ;  /* 0x00018800ff0c7b82 */ /* 0x000e620000000a00 */
[----:B--2---:R-:W-:-:S04]  /*4200*/  ISETP.NE.U32.AND P0, PT, R8, RZ, PT ;  /* 0x000000ff0800720c */ /* 0x004fc80003f05070 */
[----:B------:R-:W-:Y:S02]  /*4210*/  ISETP.NE.AND.EX P0, PT, R9, RZ, PT, P0 ;  /* 0x000000ff0900720c */ /* 0x000fe40003f05300 */
[----:B0-----:R-:W-:-:S05]  /*4220*/  I2FP.F32.U32 R2, R10 ;  /* 0x0000000a00027245 */ /* 0x001fca0000201000 */
[----:B------:R-:W-:-:S04]  /*4230*/  FMUL R2, R2, UR4 ;  /* 0x0000000402027c20 */ /* 0x000fc80008400000 */
[----:B------:R0:W2:Y:S02]  /*4240*/  F2I.U32.TRUNC.NTZ R14, R2 ;  /* 0x00000002000e7305 */ /* 0x0000a4000020f000 */
[----:B---3--:R-:W-:Y:S05]  /*4250*/  @!P0 BRA `(.L_x_105) ;  /* 0x0000000000288947 */ /* 0x008fea0003800000 */
[----:B------:R-:W3:Y:S02]  /*4260*/  LDC R3, c[0x0][0x634] ;  /* 0x00018d00ff037b82 */ /* 0x000ee40000000800 */
[----:B---3--:R-:W-:-:S05]  /*4270*/  IADD3 R7, P0, R18, R3, RZ ;  /* 0x0000000312077210 */ /* 0x008fca0007f1e0ff */
[----:B------:R-:W-:-:S04]  /*4280*/  IMAD.X R11, RZ, RZ, R17, P0 ;  /* 0x000000ffff0b7224 */ /* 0x000fc800000e0611 */
[----:B0-----:R-:W-:-:S04]  /*4290*/  IMAD.WIDE.U32 R2, R11, R8, RZ ;  /* 0x000000080b027225 */ /* 0x001fc800078e00ff */
[----:B----4-:R-:W-:-:S04]  /*42a0*/  IMAD.WIDE.U32 R4, P0, R7, R9, R2 ;  /* 0x0000000907047225 */ /* 0x010fc80007800002 */
[----:B------:R-:W-:-:S04]  /*42b0*/  IMAD.WIDE.U32 R2, R7, R8, RZ ;  /* 0x0000000807027225 */ /* 0x000fc800078e00ff */
[----:B------:R-:W-:Y:S01]  /*42c0*/  IMAD.X R7, RZ, RZ, RZ, P0 ;  /* 0x000000ffff077224 */ /* 0x000fe200000e06ff */
[----:B------:R-:W-:Y:S01]  /*42d0*/  IADD3 RZ, P0, R3, R4, RZ ;  /* 0x0000000403ff7210 */ /* 0x000fe20007f1e0ff */
[----:B------:R-:W-:-:S04]  /*42e0*/  IMAD.MOV.U32 R6, RZ, RZ, R5 ;  /* 0x000000ffff067224 */ /* 0x000fc800078e0005 */
[----:B------:R-:W-:-:S08]  /*42f0*/  IMAD.WIDE.U32.X R6, R11, R9, R6, P0 ;  /* 0x000000090b067225 */ /* 0x000fd000000e0406 */
.L_x_105:
[----:B----4-:R-:W3:Y:S01]  /*4300*/  LDC.64 R26, c[0x0][0x640] ;  /* 0x00019000ff1a7b82 */ /* 0x010ee20000000a00 */
[-C--:B-1----:R-:W-:Y:S01]  /*4310*/  SHF.R.U64 R11, R6, R0.reuse, R7 ;  /* 0x00000000060b7219 */ /* 0x082fe20000001207 */
[----:B------:R-:W-:Y:S01]  /*4320*/  IMAD.MOV.U32 R19, RZ, RZ, R17 ;  /* 0x000000ffff137224 */ /* 0x000fe200078e0011 */
[----:B------:R-:W-:Y:S01]  /*4330*/  SHF.R.U32.HI R0, RZ, R0, R7 ;  /* 0x00000000ff007219 */ /* 0x000fe20000011607 */
[----:B--2---:R-:W-:Y:S01]  /*4340*/  IMAD.MOV R14, RZ, RZ, -R14 ;  /* 0x000000ffff0e7224 */ /* 0x004fe200078e0a0e */
[----:B------:R-:W-:Y:S01]  /*4350*/  IADD3 R5, P0, RZ, -R11, RZ ;  /* 0x8000000bff057210 */ /* 0x000fe20007f1e0ff */
[----:B------:R-:W-:Y:S01]  /*4360*/  ULDC UR4, c[0x0][0x154] ;  /* 0x0000550000047ab9 */ /* 0x000fe20000000800 */
[----:B------:R-:W-:Y:S01]  /*4370*/  IMAD.MOV.U32 R7, RZ, RZ, 0x1 ;  /* 0x00000001ff077424 */ /* 0x000fe200078e00ff */
[----:B------:R-:W1:Y:S01]  /*4380*/  LDC R4, c[0x0][0x618] ;  /* 0x00018600ff047b82 */ /* 0x000e620000000800 */
[----:B------:R-:W-:Y:S02]  /*4390*/  IMAD R22, R15, R14, R10 ;  /* 0x0000000e0f167224 */ /* 0x000fe400078e020a */
[----:B------:R-:W-:-:S04]  /*43a0*/  IMAD.X R3, RZ, RZ, ~R0, P0 ;  /* 0x000000ffff037224 */ /* 0x000fc800000e0e00 */
[-C--:B------:R-:W-:Y:S01]  /*43b0*/  IMAD R0, R3, R12.reuse, RZ ;  /* 0x0000000c03007224 */ /* 0x080fe200078e02ff */
[----:B------:R-:W2:Y:S01]  /*43c0*/  LDC R6, c[0x0][0x608] ;  /* 0x00018200ff067b82 */ /* 0x000ea20000000800 */
[----:B0-----:R-:W-:-:S04]  /*43d0*/  IMAD.WIDE.U32 R2, R5, R12, R18 ;  /* 0x0000000c05027225 */ /* 0x001fc800078e0012 */
[----:B------:R-:W-:Y:S01]  /*43e0*/  IMAD R5, R5, R13, R0 ;  /* 0x0000000d05057224 */ /* 0x000fe200078e0200 */
[----:B------:R-:W-:Y:S02]  /*43f0*/  I2FP.F32.U32 R0, R20 ;  /* 0x0000001400007245 */ /* 0x000fe40000201000 */
[----:B------:R-:W0:Y:S01]  /*4400*/  LDC R24, c[0x0][0x658] ;  /* 0x00019600ff187b82 */ /* 0x000e220000000800 */
[----:B------:R-:W-:Y:S01]  /*4410*/  IMAD.IADD R3, R3, 0x1, R5 ;  /* 0x0000000103037824 */ /* 0x000fe200078e0205 */
[----:B---3--:R-:W-:Y:S01]  /*4420*/  ISETP.NE.U32.AND P0, PT, R26, RZ, PT ;  /* 0x000000ff1a00720c */ /* 0x008fe20003f05070 */
[----:B------:R-:W-:Y:S01]  /*4430*/  FMUL R0, R0, UR4 ;  /* 0x0000000400007c20 */ /* 0x000fe20008400000 */
[----:B------:R-:W-:Y:S02]  /*4440*/  IMAD.MOV.U32 R5, RZ, RZ, -0x1 ;  /* 0xffffffffff057424 */ /* 0x000fe400078e00ff */
[----:B------:R-:W-:Y:S01]  /*4450*/  ISETP.NE.AND.EX P0, PT, R27, RZ, PT, P0 ;  /* 0x000000ff1b00720c */ /* 0x000fe20003f05300 */
[----:B------:R3:W4:Y:S01]  /*4460*/  F2I.U32.TRUNC.NTZ R12, R0 ;  /* 0x00000000000c7305 */ /* 0x000722000020f000 */
[----:B------:R-:W3:Y:S01]  /*4470*/  LDC R15, c[0x0][0x148] ;  /* 0x00005200ff0f7b82 */ /* 0x000ee20000000800 */
[----:B-1----:R-:W-:-:S02]  /*4480*/  SHF.R.U64 R10, R2, R4, R3 ;  /* 0x00000004020a7219 */ /* 0x002fc40000001203 */
[----:B------:R-:W-:-:S05]  /*4490*/  SHF.R.U32.HI R3, RZ, R4, R3 ;  /* 0x00000004ff037219 */ /* 0x000fca0000011603 */
[----:B------:R-:W1:Y:S01]  /*44a0*/  LDC R14, c[0x0][0x600] ;  /* 0x00018000ff0e7b82 */ /* 0x000e620000000800 */
[-CC-:B--2---:R-:W-:Y:S02]  /*44b0*/  SHF.R.U64 R8, R10, R6.reuse, R3.reuse ;  /* 0x000000060a087219 */ /* 0x184fe40000001203 */
[----:B------:R-:W-:-:S05]  /*44c0*/  SHF.R.U32.HI R3, RZ, R6, R3 ;  /* 0x00000006ff037219 */ /* 0x000fca0000011603 */
[----:B------:R-:W2:Y:S01]  /*44d0*/  LDC R21, c[0x0][0x648] ;  /* 0x00019200ff157b82 */ /* 0x000ea20000000800 */
[-CC-:B0-----:R-:W-:Y:S02]  /*44e0*/  SHF.R.U64 R13, R8, R24.reuse, R3.reuse ;  /* 0x00000018080d7219 */ /* 0x181fe40000001203 */
[-C--:B------:R-:W-:Y:S02]  /*44f0*/  SHF.L.U32 R5, R5, R24.reuse, RZ ;  /* 0x0000001805057219 */ /* 0x080fe400000006ff */
[-C--:B------:R-:W-:Y:S01]  /*4500*/  SHF.R.U32.HI R3, RZ, R24.reuse, R3 ;  /* 0x00000018ff037219 */ /* 0x080fe20000011603 */
[----:B------:R-:W-:Y:S01]  /*4510*/  IMAD.MOV.U32 R2, RZ, RZ, R13 ;  /* 0x000000ffff027224 */ /* 0x000fe200078e000d */
[----:B------:R-:W-:Y:S01]  /*4520*/  SHF.L.U32 R24, R7, R24, RZ ;  /* 0x0000001807187219 */ /* 0x000fe200000006ff */
[----:B------:R-:W0:Y:S01]  /*4530*/  LDC R25, c[0x0][0x638] ;  /* 0x00018e00ff197b82 */ /* 0x000e220000000800 */
[----:B------:R-:W-:-:S07]  /*4540*/  LOP3.LUT R19, RZ, R5, RZ, 0x33, !PT ;  /* 0x00000005ff137212 */ /* 0x000fce00078e33ff */
[----:B------:R-:W0:Y:S01]  /*4550*/  LDC R28, c[0x0][0x610] ;  /* 0x00018400ff1c7b82 */ /* 0x000e220000000800 */
[----:B----4-:R-:W-:Y:S05]  /*4560*/  @!P0 BRA `(.L_x_106) ;  /* 0x0000000000288947 */ /* 0x010fea0003800000 */
[----:B---3--:R-:W3:Y:S02]  /*4570*/  LDC R0, c[0x0][0x64c] ;  /* 0x00019300ff007b82 */ /* 0x008ee40000000800 */
[----:B---3--:R-:W-:-:S05]  /*4580*/  IADD3 R7, P0, R13, R0, RZ ;  /* 0x000000000d077210 */ /* 0x008fca0007f1e0ff */
        /* <DEDUP_REMOVED lines=8> */
.L_x_106:
[----:B------:R-:W4:Y:S01]  /*4610*/  LDC R4, c[0x0][0x65c] ;  /* 0x00019700ff047b82 */ /* 0x000f220000000800 */
[----:B--23--:R-:W-:Y:S01]  /*4620*/  SHF.R.U64 R0, R2, R21, R3 ;  /* 0x0000001502007219 */ /* 0x00cfe20000001203 */
[----:B-1----:R-:W-:Y:S01]  /*4630*/  VIADD R3, R14, 0xffffffff ;  /* 0xffffffff0e037836 */ /* 0x002fe20000000000 */
[----:B------:R-:W-:Y:S01]  /*4640*/  LOP3.LUT R19, R8, R19, RZ, 0xc0, !PT ;  /* 0x0000001308137212 */ /* 0x000fe200078ec0ff */
[----:B------:R-:W-:Y:S02]  /*4650*/  IMAD.MOV R12, RZ, RZ, -R12 ;  /* 0x000000ffff0c7224 */ /* 0x000fe400078e0a0c */
[----:B------:R-:W-:Y:S01]  /*4660*/  IMAD.MOV R2, RZ, RZ, -R0 ;  /* 0x000000ffff027224 */ /* 0x000fe200078e0a00 */
[----:B------:R-:W-:Y:S01]  /*4670*/  LOP3.LUT R3, R10, R3, RZ, 0xc0, !PT ;  /* 0x000000030a037212 */ /* 0x000fe200078ec0ff */
[----:B------:R-:W-:Y:S02]  /*4680*/  IMAD R19, R24, R0, R19 ;  /* 0x0000000018137224 */ /* 0x000fe400078e0213 */
[----:B0-----:R-:W-:-:S04]  /*4690*/  IMAD R0, R2, R25, R13 ;  /* 0x0000001902007224 */ /* 0x001fc800078e020d */
[----:B------:R-:W-:Y:S01]  /*46a0*/  IMAD R2, R0, R14, R3 ;  /* 0x0000000e00027224 */ /* 0x000fe200078e0203 */
[----:B----4-:R-:W-:Y:S01]  /*46b0*/  ISETP.NE.AND P0, PT, R4, 0x1, PT ;  /* 0x000000010400780c */ /* 0x010fe20003f05270 */
[----:B------:R-:W-:-:S05]  /*46c0*/  IMAD.MOV.U32 R4, RZ, RZ, 0x1 ;  /* 0x00000001ff047424 */ /* 0x000fca00078e00ff */
[----:B------:R-:W-:-:S07]  /*46d0*/  PRMT R0, R4, 0x7610, R0 ;  /* 0x0000761004007816 */ /* 0x000fce0000000000 */
[----:B------:R-:W-:-:S04]  /*46e0*/  @P0 IMAD R22, R15, R12, R20 ;  /* 0x0000000c0f160224 */ /* 0x000fc800078e0214 */
[----:B------:R-:W-:-:S05]  /*46f0*/  IMAD R19, R19, R28, R22 ;  /* 0x0000001c13137224 */ /* 0x000fca00078e0216 */
[----:B------:R-:W-:Y:S02]  /*4700*/  SEL R22, R2, R19, !P0 ;  /* 0x0000001302167207 */ /* 0x000fe40004000000 */
[----:B------:R-:W-:Y:S01]  /*4710*/  SEL R19, R19, R2, !P0 ;  /* 0x0000000213137207 */ /* 0x000fe20004000000 */
[----:B------:R-:W-:-:S07]  /*4720*/  IMAD.MOV.U32 R2, RZ, RZ, R11 ;  /* 0x000000ffff027224 */ /* 0x000fce00078e000b */
.L_x_104:
[----:B------:R-:W-:Y:S02]  /*4730*/  LOP3.LUT P0, RZ, R0, 0xff, RZ, 0xc0, !PT ;  /* 0x000000ff00ff7812 */ /* 0x000fe4000780c0ff */
[----:B------:R-:W-:-:S11]  /*4740*/  LOP3.LUT R69, R69, 0x1, RZ, 0x3c, !PT ;  /* 0x0000000145457812 */ /* 0x000fd600078e3cff */
[----:B------:R-:W-:Y:S05]  /*4750*/  @P0 BRA `(.L_x_107) ;  /* 0xffffffd000bc0947 */ /* 0x000fea000383ffff */
[----:B------:R-:W-:Y:S05]  /*4760*/  EXIT ;  /* 0x000000000000794d */ /* 0x000fea0003800000 */
.L_x_18:
[----:B------:R-:W-:-:S08]  /*4770*/  ISETP.NE.AND P0, PT, R5, RZ, PT ;  /* 0x000000ff0500720c */ /* 0x000fd00003f05270 */
[----:B0-----:R-:W0:-:S00]  /*4780*/  USETMAXREG.DEALLOC.CTAPOOL 0x28 ;  /* 0x00000028000079c8 */ /* 0x001e0000080e0500 */
[----:B------:R-:W-:Y:S05]  /*4790*/  @P0 EXIT ;  /* 0x000000000000094d */ /* 0x000fea0003800000 */
[----:B0-----:R-:W-:Y:S01]  /*47a0*/  LOP3.LUT P0, RZ, R8, 0xff, RZ, 0xc0, !PT ;  /* 0x000000ff08ff7812 */ /* 0x001fe2000780c0ff */
[----:B------:R-:W-:Y:S02]  /*47b0*/  IMAD.MOV.U32 R0, RZ, RZ, 0x1 ;  /* 0x00000001ff007424 */ /* 0x000fe400078e00ff */
[----:B------:R-:W-:-:S10]  /*47c0*/  IMAD.MOV.U32 R6, RZ, RZ, RZ ;  /* 0x000000ffff067224 */ /* 0x000fd400078e00ff */
[----:B------:R-:W-:Y:S05]  /*47d0*/  @!P0 BRA `(.L_x_108) ;  /* 0x0000000c00408947 */ /* 0x000fea0003800000 */
[----:B------:R-:W0:Y:S01]  /*47e0*/  S2R R10, SR_CgaCtaId ;  /* 0x00000000000a7919 */ /* 0x000e220000008800 */
[----:B------:R-:W-:Y:S01]  /*47f0*/  LOP3.LUT P0, RZ, R4, 0x1f, RZ, 0xc0, !PT ;  /* 0x0000001f04ff7812 */ /* 0x000fe2000780c0ff */
[----:B------:R-:W-:Y:S01]  /*4800*/  ULDC UR5, c[0x0][0x658] ;  /* 0x0001960000057ab9 */ /* 0x000fe20000000800 */
[C---:B------:R-:W-:Y:S01]  /*4810*/  ISETP.NE.AND P2, PT, R3.reuse, RZ, PT ;  /* 0x000000ff0300720c */ /* 0x040fe20003f45270 */
[----:B------:R-:W-:Y:S01]  /*4820*/  UMOV UR6, 0xffffffff ;  /* 0xffffffff00067882 */ /* 0x000fe20000000000 */
[----:B------:R-:W-:Y:S01]  /*4830*/  ISETP.NE.OR P0, PT, R3, RZ, !P0 ;  /* 0x000000ff0300720c */ /* 0x000fe20004705670 */
[----:B------:R-:W-:Y:S01]  /*4840*/  BSSY B0, `(.L_x_108) ;  /* 0x00000c9000007945 */ /* 0x000fe20003800000 */
[----:B------:R-:W-:Y:S01]  /*4850*/  USHF.L.U32 UR6, UR6, UR5, URZ ;  /* 0x0000000506067299 */ /* 0x000fe2000800063f */
[----:B------:R-:W-:Y:S01]  /*4860*/  IMAD.MOV.U32 R9, RZ, RZ, 0x1 ;  /* 0x00000001ff097424 */ /* 0x000fe200078e00ff */
[----:B------:R-:W-:Y:S01]  /*4870*/  LOP3.LUT R7, R16, 0x2, RZ, 0xfc, !PT ;  /* 0x0000000210077812 */ /* 0x000fe200078efcff */
[----:B------:R-:W-:Y:S01]  /*4880*/  IMAD.MOV.U32 R0, RZ, RZ, 0x1 ;  /* 0x00000001ff007424 */ /* 0x000fe200078e00ff */
[----:B------:R-:W-:Y:S01]  /*4890*/  ULDC UR4, c[0x0][0x600] ;  /* 0x0001800000047ab9 */ /* 0x000fe20000000800 */
[----:B------:R-:W-:Y:S01]  /*48a0*/  IMAD.MOV.U32 R6, RZ, RZ, RZ ;  /* 0x000000ffff067224 */ /* 0x000fe200078e00ff */
[----:B------:R-:W-:Y:S01]  /*48b0*/  UMOV UR7, 0x1 ;  /* 0x0000000100077882 */ /* 0x000fe20000000000 */
[----:B------:R-:W-:-:S02]  /*48c0*/  UIADD3 UR19, UR40, 0x1, URZ ;  /* 0x0000000128137890 */ /* 0x000fc4000fffe03f */
[----:B------:R-:W-:Y:S02]  /*48d0*/  UIADD3 UR15, UR4, -0x1, URZ ;  /* 0xffffffff040f7890 */ /* 0x000fe4000fffe03f */
[----:B------:R-:W-:Y:S02]  /*48e0*/  USHF.L.U32 UR17, UR7, UR5, URZ ;  /* 0x0000000507117299 */ /* 0x000fe4000800063f */
[----:B------:R-:W-:Y:S01]  /*48f0*/  ULOP3.LUT UR16, URZ, UR6, URZ, 0x33, !UPT ;  /* 0x000000063f107292 */ /* 0x000fe2000f8e333f */
[----:B------:R-:W-:Y:S01]  /*4900*/  ULDC.64 UR20, c[0x0][0x198] ;  /* 0x0000660000147ab9 */ /* 0x000fe20000000a00 */
[C---:B0-----:R-:W-:Y:S02]  /*4910*/  IMAD.SHL.U32 R3, R10.reuse, 0x400, RZ ;  /* 0x000004000a037824 */ /* 0x041fe400078e00ff */
[----:B------:R-:W-:-:S03]  /*4920*/  IMAD.SHL.U32 R10, R10, 0x10, RZ ;  /* 0x000000100a0a7824 */ /* 0x000fc600078e00ff */
[----:B------:R-:W-:Y:S02]  /*4930*/  LOP3.LUT R3, R3, 0xc00, RZ, 0xc0, !PT ;  /* 0x00000c0003037812 */ /* 0x000fe400078ec0ff */
[----:B------:R-:W-:Y:S02]  /*4940*/  LOP3.LUT R10, R10, 0x30, RZ, 0xc0, !PT ;  /* 0x000000300a0a7812 */ /* 0x000fe400078ec0ff */
[----:B------:R-:W-:-:S07]  /*4950*/  LOP3.LUT R8, R3, 0x1c300, RZ, 0xfc, !PT ;  /* 0x0001c30003087812 */ /* 0x000fce00078efcff */
.L_x_120:
[----:B------:R-:W-:-:S03]  /*4960*/  UMOV UR4, 0xffffffff ;  /* 0xffffffff00047882 */ /* 0x000fc60000000000 */
[----:B------:R-:W-:Y:S05]  /*4970*/  BRA.DIV UR4, `(.L_x_109) ;  /* 0x0000001e044c7947 */ /* 0x000fea000b800000 */
[----:B------:R-:W-:-:S13]  /*4980*/  ELECT P6, URZ, PT ;  /* 0x00000000003f782f */ /* 0x000fda00038c0000 */
.L_x_157:
[----:B------:R-:W0:Y:S01]  /*4990*/  LDC R3, c[0x0][0x28c] ;  /* 0x0000a300ff037b82 */ /* 0x000e220000000800 */
[----:B------:R-:W-:Y:S01]  /*49a0*/  BSSY B1, `(.L_x_110) ;  /* 0x0000039000017945 */ /* 0x000fe20003800000 */
[----:B0-----:R-:W-:-:S13]  /*49b0*/  ISETP.LT.OR P6, PT, R3, 0x1, !P6 ;  /* 0x000000010300780c */ /* 0x001fda00077c1670 */
[----:B------:R-:W-:Y:S05]  /*49c0*/  @P6 BRA `(.L_x_111) ;  /* 0x0000000000d86947 */ /* 0x000fea0003800000 */
[----:B------:R-:W-:Y:S02]  /*49d0*/  IMAD.SHL.U32 R19, R19, 0x40, RZ ;  /* 0x0000004013137824 */ /* 0x000fe400078e00ff */
[----:B------:R-:W-:Y:S02]  /*49e0*/  IMAD R22, R22, 0x40, R10 ;  /* 0x0000004016167824 */ /* 0x000fe400078e020a */
[----:B------:R-:W-:Y:S02]  /*49f0*/  IMAD.MOV.U32 R14, RZ, RZ, RZ ;  /* 0x000000ffff0e7224 */ /* 0x000fe400078e00ff */
[----:B------:R-:W-:Y:S02]  /*4a00*/  IMAD.U32 R15, RZ, RZ, UR19 ;  /* 0x00000013ff0f7e24 */ /* 0x000fe4000f8e00ff */
[----:B------:R-:W-:Y:S02]  /*4a10*/  IMAD.MOV.U32 R3, RZ, RZ, R0 ;  /* 0x000000ffff037224 */ /* 0x000fe400078e0000 */
[----:B------:R-:W-:-:S07]  /*4a20*/  IMAD.MOV.U32 R5, RZ, RZ, R6 ;  /* 0x000000ffff057224 */ /* 0x000fce00078e0006 */
.L_x_115:
[----:B------:R-:W0:Y:S01]  /*4a30*/  S2R R11, SR_CgaCtaId ;  /* 0x00000000000b7919 */ /* 0x000e220000008800 */
[----:B------:R-:W-:-:S04]  /*4a40*/  MOV R4, 0x400 ;  /* 0x0000040000047802 */ /* 0x000fc80000000f00 */
[----:B0-----:R-:W-:Y:S02]  /*4a50*/  LEA R12, R11, R4, 0x18 ;  /* 0x000000040b0c7211 */ /* 0x001fe400078ec0ff */
[----:B------:R-:W-:Y:S01]  /*4a60*/  SHF.L.U32 R4, R3, 0x1f, RZ ;  /* 0x0000001f03047819 */ /* 0x000fe200000006ff */
[----:B------:R-:W0:Y:S02]  /*4a70*/  @!P2 LDC R11, c[0x0][0x500] ;  /* 0x00014000ff0bab82 */ /* 0x000e240000000800 */
[----:B------:R-:W-:-:S04]  /*4a80*/  IMAD R13, R5, 0x8, R12 ;  /* 0x00000008050d7824 */ /* 0x000fc800078e020c */
[----:B------:R-:W1:Y:S02]  /*4a90*/  SYNCS.PHASECHK.TRANS64.TRYWAIT P1, [R13+URZ+0xe0], R4 ;  /* 0x0000e0040d0075a7 */ /* 0x000e64000802017f */
[----:B-1----:R-:W-:Y:S05]  /*4aa0*/  @!P1 BRA `(.L_x_112) ;  /* 0x0000001c00209947 */ /* 0x002fea0003800000 */
.L_x_158:
[----:B-1----:R-:W-:Y:S01]  /*4ab0*/  PRMT R4, R7, 0x9910, RZ ;  /* 0x0000991007047816 */ /* 0x002fe200000000ff */
[----:B0-----:R0:W-:Y:S03]  /*4ac0*/  @!P2 SYNCS.ARRIVE.TRANS64 RZ, [R13+URZ], R11 ;  /* 0x0000000b0dffa9a7 */ /* 0x0011e6000800003f */
[----:B------:R-:W-:-:S13]  /*4ad0*/  ISETP.NE.AND P1, PT, R4, 0x2, PT ;  /* 0x000000020400780c */ /* 0x000fda0003f25270 */
[----:B0-----:R-:W-:Y:S05]  /*4ae0*/  @P1 BRA `(.L_x_113) ;  /* 0x0000000000041947 */ /* 0x001fea0003800000 */
[----:B------:R-:W-:Y:S01]  /*4af0*/  BPT.TRAP 0x1 ;  /* 0x000000040000795c */ /* 0x000fe20000300000 */
.L_x_113:
[----:B------:R-:W-:Y:S05]  /*4b00*/  @P0 BRA `(.L_x_114) ;  /* 0x0000000000040947 */ /* 0x000fea0003800000 */
[----:B------:R-:W-:Y:S01]  /*4b10*/  BPT.TRAP 0x1 ;  /* 0x000000040000795c */ /* 0x000fe20000300000 */
.L_x_114:
[----:B------:R-:W-:Y:S01]  /*4b20*/  R2UR UR13, R12 ;  /* 0x000000000c0d72ca */ /* 0x000fe200000e0000 */
[----:B------:R-:W-:Y:S01]  /*4b30*/  IMAD R12, R5, 0x1000, R12 ;  /* 0x00001000050c7824 */ /* 0x000fe200078e020c */
[----:B------:R-:W-:Y:S01]  /*4b40*/  R2UR UR9, R13 ;  /* 0x000000000d0972ca */ /* 0x000fe200000e0000 */
[----:B------:R-:W-:Y:S01]  /*4b50*/  IMAD R4, R5, 0x1000, R8 ;  /* 0x0000100005047824 */ /* 0x000fe200078e0208 */
[----:B------:R-:W-:Y:S01]  /*4b60*/  UIADD3 UR4, UP0, UR20, 0xf0, URZ ;  /* 0x000000f014047890 */ /* 0x000fe2000ff1e03f */
[----:B------:R-:W-:Y:S01]  /*4b70*/  VIADD R15, R15, 0xffffffff ;  /* 0xffffffff0f0f7836 */ /* 0x000fe20000000000 */
[----:B------:R-:W-:Y:S01]  /*4b80*/  R2UR UR5, R12 ;  /* 0x000000000c0572ca */ /* 0x000fe200000e0000 */
[----:B------:R-:W-:Y:S01]  /*4b90*/  UIADD3 UR22, UP1, UR20, 0x1f0, URZ ;  /* 0x000001f014167890 */ /* 0x000fe2000ff3e03f */
[----:B------:R-:W-:Y:S01]  /*4ba0*/  R2UR UR8, R4 ;  /* 0x00000000040872ca */ /* 0x000fe200000e0000 */
[----:B------:R-:W-:Y:S01]  /*4bb0*/  VIADD R5, R5, 0x1 ;  /* 0x0000000105057836 */ /* 0x000fe20000000000 */
[----:B------:R-:W-:Y:S01]  /*4bc0*/  R2UR UR11, R19 ;  /* 0x00000000130b72ca */ /* 0x000fe200000e0000 */
[----:B------:R-:W-:Y:S01]  /*4bd0*/  UIADD3.X UR23, URZ, UR21, URZ, UP1, !UPT ;  /* 0x000000153f177290 */ /* 0x000fe20008ffe43f */
[----:B------:R-:W-:Y:S01]  /*4be0*/  R2UR UR10, R14 ;  /* 0x000000000e0a72ca */ /* 0x000fe200000e0000 */
[----:B------:R-:W-:Y:S01]  /*4bf0*/  UMOV UR6, 0x0 ;  /* 0x0000000000067882 */ /* 0x000fe20000000000 */
[----:B------:R-:W-:Y:S01]  /*4c00*/  R2UR UR12, R2 ;  /* 0x00000000020c72ca */ /* 0x000fe200000e0000 */
[----:B------:R-:W-:Y:S01]  /*4c10*/  UMOV UR7, 0x10000000 ;  /* 0x1000000000077882 */ /* 0x000fe20000000000 */
[----:B------:R-:W-:Y:S01]  /*4c20*/  R2UR UR18, R22 ;  /* 0x00000000161272ca */ /* 0x000fe200000e0000 */
[----:B------:R-:W-:Y:S01]  /*4c30*/  UMOV UR24, 0xf0000 ;  /* 0x000f000000187882 */ /* 0x000fe20000000000 */
[----:B------:R-:W-:Y:S01]  /*4c40*/  ISETP.GT.AND P3, PT, R15, 0x1, PT ;  /* 0x000000010f00780c */ /* 0x000fe20003f64270 */
[----:B------:R-:W-:Y:S01]  /*4c50*/  UIADD3 UR14, UR5, 0x300, URZ ;  /* 0x00000300050e7890 */ /* 0x000fe2000fffe03f */
[----:B------:R-:W-:Y:S01]  /*4c60*/  ISETP.NE.AND P1, PT, R5, 0x1c, PT ;  /* 0x0000001c0500780c */ /* 0x000fe20003f25270 */
[----:B------:R-:W-:Y:S01]  /*4c70*/  UIADD3.X UR5, URZ, UR21, URZ, UP0, !UPT ;  /* 0x000000153f057290 */ /* 0x000fe200087fe43f */
[----:B------:R-:W-:Y:S01]  /*4c80*/  VIADD R14, R14, 0x40 ;  /* 0x000000400e0e7836 */ /* 0x000fe20000000000 */
[----:B------:R-:W-:Y:S01]  /*4c90*/  UIADD3 UR13, UR13, UR8, URZ ;  /* 0x000000080d0d7290 */ /* 0x000fe2000fffe03f */
[----:B------:R-:W-:-:S02]  /*4ca0*/  SEL R4, RZ, 0x1, P1 ;  /* 0x00000001ff047807 */ /* 0x000fc40000800000 */
[----:B------:R-:W-:Y:S01]  /*4cb0*/  UMOV UR8, UR14 ;  /* 0x0000000e00087c82 */ /* 0x000fe20008000000 */
[----:B------:R-:W-:Y:S02]  /*4cc0*/  SEL R5, R5, RZ, P1 ;  /* 0x000000ff05057207 */ /* 0x000fe40000800000 */
[----:B------:R-:W-:Y:S01]  /*4cd0*/  LOP3.LUT R3, R3, R4, RZ, 0x3c, !PT ;  /* 0x0000000403037212 */ /* 0x000fe200078e3cff */
[----:B------:R0:W-:Y:S02]  /*4ce0*/  UTMALDG.3D [UR8], [UR4], desc[UR6] ;  /* 0x00000608040075b4 */ /* 0x0001e40008011000 */
[----:B0-----:R-:W-:Y:S01]  /*4cf0*/  UMOV UR11, UR18 ;  /* 0x00000012000b7c82 */ /* 0x001fe20008000000 */
[----:B------:R-:W-:Y:S02]  /*4d00*/  UMOV UR8, UR13 ;  /* 0x0000000d00087c82 */ /* 0x000fe40008000000 */
[----:B------:R0:W-:Y:S02]  /*4d10*/  UTMALDG.3D.MULTICAST [UR8], [UR22], UR24, desc[UR6] ;  /* 0x00000608160073b4 */ /* 0x0001e40008011818 */
[----:B0-----:R-:W-:Y:S05]  /*4d20*/  @P3 BRA `(.L_x_115) ;  /* 0xfffffffc00403947 */ /* 0x001fea000383ffff */
.L_x_111:
[----:B------:R-:W-:Y:S05]  /*4d30*/  BSYNC B1 ;  /* 0x0000000000017941 */ /* 0x000fea0003800000 */
.L_x_110:
[----:B------:R-:W2:Y:S01]  /*4d40*/  LDL.64 R12, [R1] ;  /* 0x00000000010c7983 */ /* 0x000ea20000100a00 */
[----:B------:R-:W-:Y:S01]  /*4d50*/  LOP3.LUT P4, RZ, R9, 0xff, RZ, 0xc0, !PT ;  /* 0x000000ff09ff7812 */ /* 0x000fe2000788c0ff */
[----:B------:R-:W-:Y:S01]  /*4d60*/  VIADD R9, R6, UR40 ;  /* 0x0000002806097c36 */ /* 0x000fe20008000000 */
[----:B------:R-:W-:Y:S01]  /*4d70*/  ULDC.64 UR4, c[0x0][0x650] ;  /* 0x0001940000047ab9 */ /* 0x000fe20000000a00 */
[----:B------:R-:W-:Y:S01]  /*4d80*/  IMAD.U32 R4, RZ, RZ, UR40 ;  /* 0x00000028ff047e24 */ /* 0x000fe2000f8e00ff */
[----:B------:R-:W-:Y:S01]  /*4d90*/  UISETP.GE.U32.AND UP0, UPT, UR40, 0x1c, UPT ;  /* 0x0000001c2800788c */ /* 0x000fe2000bf06070 */
[----:B------:R-:W-:Y:S01]  /*4da0*/  BSSY B1, `(.L_x_116) ;  /* 0x0000070000017945 */ /* 0x000fe20003800000 */
[----:B------:R-:W-:Y:S01]  /*4db0*/  ISETP.GT.U32.AND P1, PT, R9, 0x1b, PT ;  /* 0x0000001b0900780c */ /* 0x000fe20003f24070 */
[----:B------:R-:W-:Y:S02]  /*4dc0*/  IMAD.MOV.U32 R19, RZ, RZ, -0x1 ;  /* 0xffffffffff137424 */ /* 0x000fe400078e00ff */
[----:B------:R-:W-:Y:S01]  /*4dd0*/  IMAD.MOV.U32 R22, RZ, RZ, -0x1 ;  /* 0xffffffffff167424 */ /* 0x000fe200078e00ff */
[----:B------:R-:W-:-:S02]  /*4de0*/  ISETP.LT.U32.AND P1, PT, R4, 0x1c, P1 ;  /* 0x0000001c0400780c */ /* 0x000fc40000f21070 */
[----:B------:R-:W-:Y:S01]  /*4df0*/  PLOP3.LUT P3, PT, PT, PT, UP0, 0x80, 0x0 ;  /* 0x000000000000781c */ /* 0x000fe20003f6f008 */
[----:B------:R-:W0:Y:S01]  /*4e00*/  @P4 S2R R3, SR_CgaCtaId ;  /* 0x0000000000034919 */ /* 0x000e220000008800 */
[----:B------:R-:W-:Y:S02]  /*4e10*/  @P4 MOV R2, 0x400 ;  /* 0x0000040000024802 */ /* 0x000fe40000000f00 */
[----:B------:R-:W-:-:S04]  /*4e20*/  SEL R5, RZ, 0x1, !P1 ;  /* 0x00000001ff057807 */ /* 0x000fc80004800000 */
[----:B------:R-:W-:Y:S02]  /*4e30*/  LOP3.LUT R0, R0, R5, RZ, 0x3c, !PT ;  /* 0x0000000500007212 */ /* 0x000fe400078e3cff */
[----:B0-----:R-:W-:-:S04]  /*4e40*/  @P4 LEA R2, R3, R2, 0x18 ;  /* 0x0000000203024211 */ /* 0x001fc800078ec0ff */
[----:B------:R0:W-:Y:S02]  /*4e50*/  @P4 SYNCS.ARRIVE.TRANS64.A1T0 RZ, [R2+URZ+0x1f8], RZ ;  /* 0x0001f8ff02ff49a7 */ /* 0x0001e4000810003f */
[----:B0-----:R-:W-:-:S05]  /*4e60*/  SHF.R.U32.HI R2, RZ, 0x2, R9 ;  /* 0x00000002ff027819 */ /* 0x001fca0000011609 */
[----:B------:R-:W-:-:S04]  /*4e70*/  IMAD.WIDE.U32 R2, R2, 0x24924925, RZ ;  /* 0x2492492502027825 */ /* 0x000fc800078e00ff */
[----:B------:R-:W-:Y:S01]  /*4e80*/  IMAD R6, R3, -0x1c, R9 ;  /* 0xffffffe403067824 */ /* 0x000fe200078e0209 */
[--C-:B------:R-:W-:Y:S01]  /*4e90*/  @P3 LOP3.LUT R0, R0, 0x1, R3.reuse, 0x78, !PT ;  /* 0x0000000100003812 */ /* 0x100fe200078e7803 */
[----:B------:R-:W-:Y:S01]  /*4ea0*/  IMAD.MOV.U32 R2, RZ, RZ, -0x1 ;  /* 0xffffffffff027424 */ /* 0x000fe200078e00ff */
[----:B------:R-:W-:Y:S02]  /*4eb0*/  PRMT R3, RZ, 0x7610, R3 ;  /* 0x00007610ff037816 */ /* 0x000fe40000000003 */
[----:B------:R-:W-:Y:S02]  /*4ec0*/  PRMT R9, RZ, 0x7610, R9 ;  /* 0x00007610ff097816 */ /* 0x000fe40000000009 */
[----:B--2---:R-:W-:-:S04]  /*4ed0*/  IADD3 R18, P4, R18, R12, RZ ;  /* 0x0000000c12127210 */ /* 0x004fc80007f9e0ff */
[----:B------:R-:W-:Y:S01]  /*4ee0*/  ISETP.GE.U32.AND P1, PT, R18, UR4, PT ;  /* 0x0000000412007c0c */ /* 0x000fe2000bf26070 */
[----:B------:R-:W-:-:S05]  /*4ef0*/  IMAD.X R17, R17, 0x1, R23, P4 ;  /* 0x0000000111117824 */ /* 0x000fca00020e0617 */
[----:B------:R-:W-:-:S13]  /*4f00*/  ISETP.GE.U32.AND.EX P1, PT, R17, UR5, PT, P1 ;  /* 0x0000000511007c0c */ /* 0x000fda000bf26110 */
[----:B------:R-:W-:Y:S05]  /*4f10*/  @P1 BRA `(.L_x_117) ;  /* 0x0000000400601947 */ /* 0x000fea0003800000 */
[----:B------:R-:W0:Y:S01]  /*4f20*/  S2R R12, SR_CTAID.X ;  /* 0x00000000000c7919 */ /* 0x000e220000002500 */
[----:B------:R-:W-:Y:S01]  /*4f30*/  ULDC.64 UR4, c[0x0][0x628] ;  /* 0x00018a0000047ab9 */ /* 0x000fe20000000a00 */
[----:B------:R-:W-:Y:S01]  /*4f40*/  ULDC UR7, c[0x0][0x630] ;  /* 0x00018c0000077ab9 */ /* 0x000fe20000000800 */
[----:B------:R-:W-:Y:S01]  /*4f50*/  ISETP.NE.U32.AND P1, PT, RZ, UR4, PT ;  /* 0x00000004ff007c0c */ /* 0x000fe2000bf25070 */
[----:B------:R-:W1:Y:S01]  /*4f60*/  S2R R13, SR_CTAID.Y ;  /* 0x00000000000d7919 */ /* 0x000e620000002600 */
[----:B------:R-:W-:Y:S01]  /*4f70*/  ULDC UR8, c[0x0][0x150] ;  /* 0x0000540000087ab9 */ /* 0x000fe20000000800 */
[----:B------:R-:W-:Y:S01]  /*4f80*/  IMAD.MOV.U32 R2, RZ, RZ, R18 ;  /* 0x000000ffff027224 */ /* 0x000fe200078e0012 */
[----:B------:R-:W-:Y:S01]  /*4f90*/  ISETP.NE.AND.EX P1, PT, RZ, UR5, PT, P1 ;  /* 0x00000005ff007c0c */ /* 0x000fe2000bf25310 */
[----:B------:R-:W-:Y:S01]  /*4fa0*/  IMAD.MOV.U32 R3, RZ, RZ, R17 ;  /* 0x000000ffff037224 */ /* 0x000fe200078e0011 */
[----:B0-----:R-:W-:-:S11]  /*4fb0*/  I2FP.F32.U32 R14, R12 ;  /* 0x0000000c000e7245 */ /* 0x001fd60000201000 */
[----:B------:R-:W-:Y:S05]  /*4fc0*/  @!P1 BRA `(.L_x_118) ;  /* 0x0000000000289947 */ /* 0x000fea0003800000 */
[----:B------:R-:W-:Y:S02]  /*4fd0*/  ULDC UR6, c[0x0][0x634] ;  /* 0x00018d0000067ab9 */ /* 0x000fe40000000800 */
[----:B------:R-:W-:-:S05]  /*4fe0*/  IADD3 R3, P1, R18, UR6, RZ ;  /* 0x0000000612037c10 */ /* 0x000fca000ff3e0ff */
[----:B------:R-:W-:-:S04]  /*4ff0*/  IMAD.X R11, RZ, RZ, R17, P1 ;  /* 0x000000ffff0b7224 */ /* 0x000fc800008e0611 */
[----:B------:R-:W-:-:S04]  /*5000*/  IMAD.WIDE.U32 R4, R11, UR4, RZ ;  /* 0x000000040b047c25 */ /* 0x000fc8000f8e00ff */
[----:B------:R-:W-:-:S04]  /*5010*/  IMAD.WIDE.U32 R4, P1, R3, UR5, R4 ;  /* 0x0000000503047c25 */ /* 0x000fc8000f820004 */
[----:B------:R-:W-:-:S04]  /*5020*/  IMAD.WIDE.U32 R2, R3, UR4, RZ ;  /* 0x0000000403027c25 */ /* 0x000fc8000f8e00ff */
[----:B------:R-:W-:Y:S01]  /*5030*/  IMAD.MOV.U32 R2, RZ, RZ, R5 ;  /* 0x000000ffff027224 */ /* 0x000fe200078e0005 */
[----:B------:R-:W-:Y:S01]  /*5040*/  IADD3 RZ, P3, R3, R4, RZ ;  /* 0x0000000403ff7210 */ /* 0x000fe20007f7e0ff */
[----:B------:R-:W-:-:S04]  /*5050*/  IMAD.X R3, RZ, RZ, RZ, P1 ;  /* 0x000000ffff037224 */ /* 0x000fc800008e06ff */
[----:B------:R-:W-:-:S08]  /*5060*/  IMAD.WIDE.U32.X R2, R11, UR5, R2, P3 ;  /* 0x000000050b027c25 */ /* 0x000fd000098e0402 */
.L_x_118:
[----:B------:R-:W0:Y:S01]  /*5070*/  LDC R21, c[0x0][0x65c] ;  /* 0x00019700ff157b82 */ /* 0x000e220000000800 */
[--C-:B------:R-:W-:Y:S01]  /*5080*/  SHF.R.U64 R11, R2, UR7, R3.reuse ;  /* 0x00000007020b7c19 */ /* 0x100fe20008001203 */
[----:B------:R-:W-:Y:S01]  /*5090*/  FMUL R14, R14, UR8 ;  /* 0x000000080e0e7c20 */ /* 0x000fe20008400000 */
[----:B------:R-:W-:Y:S01]  /*50a0*/  SHF.R.U32.HI R2, RZ, UR7, R3 ;  /* 0x00000007ff027c19 */ /* 0x000fe20008011603 */
[----:B------:R-:W-:Y:S01]  /*50b0*/  ULDC UR6, c[0x0][0x154] ;  /* 0x0000550000067ab9 */ /* 0x000fe20000000800 */
[----:B------:R-:W-:Y:S01]  /*50c0*/  IADD3 R15, P1, RZ, -R11, RZ ;  /* 0x8000000bff0f7210 */ /* 0x000fe20007f3e0ff */
[----:B------:R-:W-:Y:S01]  /*50d0*/  ULDC.64 UR4, c[0x0][0x620] ;  /* 0x0001880000047ab9 */ /* 0x000fe20000000a00 */
[----:B-1----:R-:W-:Y:S01]  /*50e0*/  I2FP.F32.U32 R3, R13 ;  /* 0x0000000d00037245 */ /* 0x002fe20000201000 */
[----:B------:R-:W1:Y:S01]  /*50f0*/  LDC R19, c[0x0][0x144] ;  /* 0x00005100ff137b82 */ /* 0x000e620000000800 */
[----:B------:R-:W2:Y:S01]  /*5100*/  F2I.U32.TRUNC.NTZ R14, R14 ;  /* 0x0000000e000e7305 */ /* 0x000ea2000020f000 */
[----:B------:R-:W-:-:S02]  /*5110*/  IMAD.X R2, RZ, RZ, ~R2, P1 ;  /* 0x000000ffff027224 */ /* 0x000fc400008e0e02 */
[----:B------:R-:W-:Y:S01]  /*5120*/  FMUL R4, R3, UR6 ;  /* 0x0000000603047c20 */ /* 0x000fe20008400000 */
[----:B------:R-:W-:Y:S01]  /*5130*/  IMAD.MOV.U32 R3, RZ, RZ, R17 ;  /* 0x000000ffff037224 */ /* 0x000fe200078e0011 */
[----:B------:R-:W-:Y:S01]  /*5140*/  ULDC.64 UR6, c[0x0][0x640] ;  /* 0x0001900000067ab9 */ /* 0x000fe20000000a00 */
[----:B------:R-:W-:Y:S01]  /*5150*/  IMAD R2, R2, UR4, RZ ;  /* 0x0000000402027c24 */ /* 0x000fe2000f8e02ff */
[----:B------:R-:W3:Y:S01]  /*5160*/  LDC R20, c[0x0][0x148] ;  /* 0x00005200ff147b82 */ /* 0x000ee20000000800 */
[----:B------:R-:W-:Y:S01]  /*5170*/  ISETP.NE.U32.AND P1, PT, RZ, UR6, PT ;  /* 0x00000006ff007c0c */ /* 0x000fe2000bf25070 */
[----:B------:R-:W4:Y:S01]  /*5180*/  F2I.U32.TRUNC.NTZ R4, R4 ;  /* 0x0000000400047305 */ /* 0x000f22000020f000 */
[----:B------:R-:W-:Y:S02]  /*5190*/  IMAD R5, R15, UR5, R2 ;  /* 0x000000050f057c24 */ /* 0x000fe4000f8e0202 */
[----:B------:R-:W-:Y:S01]  /*51a0*/  IMAD.MOV.U32 R2, RZ, RZ, R18 ;  /* 0x000000ffff027224 */ /* 0x000fe200078e0012 */
[----:B------:R-:W-:-:S02]  /*51b0*/  ISETP.NE.AND.EX P1, PT, RZ, UR7, PT, P1 ;  /* 0x00000007ff007c0c */ /* 0x000fc4000bf25310 */
[----:B0-----:R-:W-:Y:S01]  /*51c0*/  ISETP.NE.AND P4, PT, R21, 0x1, PT ;  /* 0x000000011500780c */ /* 0x001fe20003f85270 */
[----:B------:R-:W-:Y:S01]  /*51d0*/  IMAD.WIDE.U32 R2, R15, UR4, R2 ;  /* 0x000000040f027c25 */ /* 0x000fe2000f8e0002 */
[----:B------:R-:W-:-:S03]  /*51e0*/  ULDC UR4, c[0x0][0x618] ;  /* 0x0001860000047ab9 */ /* 0x000fc60000000800 */
[----:B--2---:R-:W-:Y:S02]  /*51f0*/  IMAD.MOV R14, RZ, RZ, -R14 ;  /* 0x000000ffff0e7224 */ /* 0x004fe400078e0a0e */
[----:B------:R-:W-:Y:S02]  /*5200*/  IMAD.IADD R3, R3, 0x1, R5 ;  /* 0x0000000103037824 */ /* 0x000fe400078e0205 */
[----:B-1----:R-:W-:-:S03]  /*5210*/  IMAD R12, R19, R14, R12 ;  /* 0x0000000e130c7224 */ /* 0x002fc600078e020c */
[--C-:B------:R-:W-:Y:S01]  /*5220*/  SHF.R.U64 R14, R2, UR4, R3.reuse ;  /* 0x00000004020e7c19 */ /* 0x100fe20008001203 */
[----:B----4-:R-:W-:Y:S01]  /*5230*/  IMAD.MOV R2, RZ, RZ, -R4 ;  /* 0x000000ffff027224 */ /* 0x010fe200078e0a04 */
[----:B------:R-:W-:Y:S01]  /*5240*/  SHF.R.U32.HI R3, RZ, UR4, R3 ;  /* 0x00000004ff037c19 */ /* 0x000fe20008011603 */
[----:B------:R-:W-:Y:S02]  /*5250*/  ULDC UR4, c[0x0][0x608] ;  /* 0x0001820000047ab9 */ /* 0x000fe40000000800 */
[----:B---3--:R-:W-:Y:S01]  /*5260*/  @P4 IMAD R12, R20, R2, R13 ;  /* 0x00000002140c4224 */ /* 0x008fe200078e020d */
[--C-:B------:R-:W-:Y:S02]  /*5270*/  SHF.R.U64 R19, R14, UR4, R3.reuse ;  /* 0x000000040e137c19 */ /* 0x100fe40008001203 */
[----:B------:R-:W-:Y:S01]  /*5280*/  SHF.R.U32.HI R2, RZ, UR4, R3 ;  /* 0x00000004ff027c19 */ /* 0x000fe20008011603 */
[----:B------:R-:W-:-:S03]  /*5290*/  ULDC UR4, c[0x0][0x658] ;  /* 0x0001960000047ab9 */ /* 0x000fc60000000800 */
[--C-:B------:R-:W-:Y:S02]  /*52a0*/  SHF.R.U64 R13, R19, UR4, R2.reuse ;  /* 0x00000004130d7c19 */ /* 0x100fe40008001202 */
[----:B------:R-:W-:-:S03]  /*52b0*/  SHF.R.U32.HI R2, RZ, UR4, R2 ;  /* 0x00000004ff027c19 */ /* 0x000fc60008011602 */
[----:B------:R-:W-:Y:S02]  /*52c0*/  IMAD.MOV.U32 R4, RZ, RZ, R13 ;  /* 0x000000ffff047224 */ /* 0x000fe400078e000d */
[----:B------:R-:W-:Y:S01]  /*52d0*/  IMAD.MOV.U32 R3, RZ, RZ, R2 ;  /* 0x000000ffff037224 */ /* 0x000fe200078e0002 */
[----:B------:R-:W-:Y:S06]  /*52e0*/  @!P1 BRA `(.L_x_119) ;  /* 0x00000000002c9947 */ /* 0x000fec0003800000 */
        /* <DEDUP_REMOVED lines=9> */
[----:B------:R-:W-:-:S04]  /*5380*/  IMAD.WIDE.U32.X R2, R15, UR7, R2, P3 ;  /* 0x000000070f027c25 */ /* 0x000fc800098e0402 */
[----:B------:R-:W-:-:S07]  /*5390*/  IMAD.MOV.U32 R4, RZ, RZ, R2 ;  /* 0x000000ffff047224 */ /* 0x000fce00078e0002 */
.L_x_119:
[----:B------:R-:W-:Y:S01]  /*53a0*/  ULDC UR4, c[0x0][0x648] ;  /* 0x0001920000047ab9 */ /* 0x000fe20000000800 */
[----:B------:R-:W-:Y:S01]  /*53b0*/  LOP3.LUT R2, R19, UR16, RZ, 0xc0, !PT ;  /* 0x0000001013027c12 */ /* 0x000fe2000f8ec0ff */
[----:B------:R-:W-:Y:S01]  /*53c0*/  ULDC UR5, c[0x0][0x610] ;  /* 0x0001840000057ab9 */ /* 0x000fe20000000800 */
[----:B------:R-:W-:Y:S01]  /*53d0*/  SHF.R.U64 R3, R4, UR4, R3 ;  /* 0x0000000404037c19 */ /* 0x000fe20008001203 */
[----:B------:R-:W-:Y:S01]  /*53e0*/  ULDC UR4, c[0x0][0x638] ;  /* 0x00018e0000047ab9 */ /* 0x000fe20000000800 */
[----:B------:R-:W-:-:S03]  /*53f0*/  LOP3.LUT R14, R14, UR15, RZ, 0xc0, !PT ;  /* 0x0000000f0e0e7c12 */ /* 0x000fc6000f8ec0ff */
[----:B------:R-:W-:Y:S02]  /*5400*/  IMAD.MOV R4, RZ, RZ, -R3 ;  /* 0x000000ffff047224 */ /* 0x000fe400078e0a03 */
[----:B------:R-:W-:Y:S02]  /*5410*/  IMAD R3, R3, UR17, R2 ;  /* 0x0000001103037c24 */ /* 0x000fe4000f8e0202 */
[----:B------:R-:W-:Y:S01]  /*5420*/  IMAD R13, R4, UR4, R13 ;  /* 0x00000004040d7c24 */ /* 0x000fe2000f8e020d */
[----:B------:R-:W-:Y:S01]  /*5430*/  ULDC UR4, c[0x0][0x600] ;  /* 0x0001800000047ab9 */ /* 0x000fe20000000800 */
[----:B------:R-:W-:Y:S02]  /*5440*/  IMAD R12, R3, UR5, R12 ;  /* 0x00000005030c7c24 */ /* 0x000fe4000f8e020c */
[----:B------:R-:W-:Y:S02]  /*5450*/  IMAD R13, R13, UR4, R14 ;  /* 0x000000040d0d7c24 */ /* 0x000fe4000f8e020e */
[----:B------:R-:W-:-:S02]  /*5460*/  IMAD.MOV.U32 R3, RZ, RZ, 0x1 ;  /* 0x00000001ff037424 */ /* 0x000fc400078e00ff */
[----:B------:R-:W-:Y:S01]  /*5470*/  IMAD.MOV.U32 R2, RZ, RZ, R11 ;  /* 0x000000ffff027224 */ /* 0x000fe200078e000b */
[----:B------:R-:W-:Y:S02]  /*5480*/  SEL R22, R13, R12, !P4 ;  /* 0x0000000c0d167207 */ /* 0x000fe40006000000 */
[----:B------:R-:W-:-:S07]  /*5490*/  SEL R19, R12, R13, !P4 ;  /* 0x0000000d0c137207 */ /* 0x000fce0006000000 */
.L_x_117:
[----:B------:R-:W-:Y:S05]  /*54a0*/  BSYNC B1 ;  /* 0x0000000000017941 */ /* 0x000fea0003800000 */
.L_x_116:
[----:B------:R-:W-:-:S13]  /*54b0*/  LOP3.LUT P1, RZ, R3, 0xff, RZ, 0xc0, !PT ;  /* 0x000000ff03ff7812 */ /* 0x000fda000782c0ff */
[----:B------:R-:W-:Y:S05]  /*54c0*/  @P1 BRA `(.L_x_120) ;  /* 0xfffffff400241947 */ /* 0x000fea000383ffff */
[----:B------:R-:W-:Y:S05]  /*54d0*/  BSYNC B0 ;  /* 0x0000000000007941 */ /* 0x000fea0003800000 */
.L_x_108:
[----:B------:R-:W-:-:S03]  /*54e0*/  UMOV UR4, 0xffffffff ;  /* 0xffffffff00047882 */ /* 0x000fc60000000000 */
[----:B------:R-:W-:Y:S05]  /*54f0*/  BRA.DIV UR4, `(.L_x_121) ;  /* 0x0000001204a07947 */ /* 0x000fea000b800000 */
[----:B------:R-:W-:-:S13]  /*5500*/  ELECT P6, URZ, PT ;  /* 0x00000000003f782f */ /* 0x000fda00038c0000 */
.L_x_161:
[----:B------:R-:W-:Y:S04]  /*5510*/  BSSY B0, `(.L_x_122) ;  /* 0x0000103000007945 */ /* 0x000fe80003800000 */
[----:B------:R-:W-:Y:S05]  /*5520*/  @!P6 BRA `(.L_x_123) ;  /* 0x000000100004e947 */ /* 0x000fea0003800000 */
[----:B------:R-:W-:-:S04]  /*5530*/  LOP3.LUT R16, R16, 0x2, RZ, 0xfc, !PT ;  /* 0x0000000210107812 */ /* 0x000fc800078efcff */
[----:B------:R-:W-:-:S13]  /*5540*/  ISETP.NE.AND P0, PT, R16, 0x3, PT ;  /* 0x000000031000780c */ /* 0x000fda0003f05270 */
[----:B------:R-:W-:Y:S05]  /*5550*/  @!P0 BRA `(.L_x_124) ;  /* 0x0000000000048947 */ /* 0x000fea0003800000 */
[----:B------:R-:W-:Y:S01]  /*5560*/  BPT.TRAP 0x1 ;  /* 0x000000040000795c */ /* 0x000fe20000300000 */
.L_x_124:
[----:B------:R-:W0:Y:S01]  /*5570*/  S2R R3, SR_CgaCtaId ;  /* 0x0000000000037919 */ /* 0x000e220000008800 */
[----:B------:R-:W-:-:S04]  /*5580*/  MOV R2, 0x400 ;  /* 0x0000040000027802 */ /* 0x000fc80000000f00 */
[----:B0-----:R-:W-:Y:S02]  /*5590*/  LEA R3, R3, R2, 0x18 ;  /* 0x0000000203037211 */ /* 0x001fe400078ec0ff */
[----:B------:R-:W-:-:S03]  /*55a0*/  SHF.L.U32 R2, R0, 0x1f, RZ ;  /* 0x0000001f00027819 */ /* 0x000fc600000006ff */
[----:B------:R-:W-:-:S04]  /*55b0*/  VIADD R3, R3, 0xe0 ;  /* 0x000000e003037836 */ /* 0x000fc80000000000 */
[C---:B------:R-:W-:Y:S02]  /*55c0*/  IMAD R7, R6.reuse, 0x8, R3 ;  /* 0x0000000806077824 */ /* 0x040fe400078e0203 */
[----:B------:R-:W-:Y:S02]  /*55d0*/  VIADD R6, R6, 0x1 ;  /* 0x0000000106067836 */ /* 0x000fe40000000000 */
[----:B------:R-:W0:Y:S03]  /*55e0*/  SYNCS.PHASECHK.TRANS64.TRYWAIT P0, [R7+URZ], R2 ;  /* 0x00000002070075a7 */ /* 0x000e26000800017f */
[----:B------:R-:W-:-:S04]  /*55f0*/  ISETP.NE.AND P1, PT, R6, 0x1c, PT ;  /* 0x0000001c0600780c */ /* 0x000fc80003f25270 */
[----:B------:R-:W-:Y:S02]  /*5600*/  SEL R5, RZ, 0x1, P1 ;  /* 0x00000001ff057807 */ /* 0x000fe40000800000 */
[----:B------:R-:W-:Y:S02]  /*5610*/  SEL R6, R6, RZ, P1 ;  /* 0x000000ff06067207 */ /* 0x000fe40000800000 */
[----:B------:R-:W-:-:S03]  /*5620*/  LOP3.LUT R5, R0, R5, RZ, 0x3c, !PT ;  /* 0x0000000500057212 */ /* 0x000fc600078e3cff */
[----:B------:R-:W-:Y:S01]  /*5630*/  IMAD R9, R6, 0x8, R3 ;  /* 0x0000000806097824 */ /* 0x000fe200078e0203 */
[----:B------:R-:W-:Y:S01]  /*5640*/  SHF.L.U32 R4, R5, 0x1f, RZ ;  /* 0x0000001f05047819 */ /* 0x000fe200000006ff */
[----:B0-----:R-:W-:Y:S06]  /*5650*/  @!P0 BRA `(.L_x_125) ;  /* 0x0000001000688947 */ /* 0x001fec0003800000 */
.L_x_162:
[----:B------:R-:W1:Y:S01]  /*5660*/  SYNCS.PHASECHK.TRANS64.TRYWAIT P0, [R9+URZ], R4 ;  /* 0x00000004090075a7 */ /* 0x000e62000800017f */
[----:B------:R-:W-:-:S05]  /*5670*/  VIADD R0, R6, 0x1 ;  /* 0x0000000106007836 */ /* 0x000fca0000000000 */
[----:B------:R-:W-:-:S04]  /*5680*/  ISETP.NE.AND P1, PT, R0, 0x1c, PT ;  /* 0x0000001c0000780c */ /* 0x000fc80003f25270 */
[----:B0-----:R-:W-:Y:S02]  /*5690*/  SEL R2, RZ, 0x1, P1 ;  /* 0x00000001ff027807 */ /* 0x001fe40000800000 */
[----:B------:R-:W-:Y:S02]  /*56a0*/  SEL R0, R0, RZ, P1 ;  /* 0x000000ff00007207 */ /* 0x000fe40000800000 */
[----:B------:R-:W-:-:S03]  /*56b0*/  LOP3.LUT R7, R5, R2, RZ, 0x3c, !PT ;  /* 0x0000000205077212 */ /* 0x000fc600078e3cff */
[----:B------:R-:W-:Y:S01]  /*56c0*/  IMAD R6, R0, 0x8, R3 ;  /* 0x0000000800067824 */ /* 0x000fe200078e0203 */
[----:B------:R-:W-:Y:S01]  /*56d0*/  SHF.L.U32 R5, R7, 0x1f, RZ ;  /* 0x0000001f07057819 */ /* 0x000fe200000006ff */
[----:B-1----:R-:W-:Y:S06]  /*56e0*/  @!P0 BRA `(.L_x_126) ;  /* 0x0000001000588947 */ /* 0x002fec0003800000 */
.L_x_163:
[----:B------:R-:W1:Y:S01]  /*56f0*/  SYNCS.PHASECHK.TRANS64.TRYWAIT P0, [R6+URZ], R5 ;  /* 0x00000005060075a7 */ /* 0x000e62000800017f */
[----:B------:R-:W-:-:S05]  /*5700*/  VIADD R0, R0, 0x1 ;  /* 0x0000000100007836 */ /* 0x000fca0000000000 */
[----:B------:R-:W-:-:S04]  /*5710*/  ISETP.NE.AND P1, PT, R0, 0x1c, PT ;  /* 0x0000001c0000780c */ /* 0x000fc80003f25270 */
[----:B------:R-:W-:Y:S02]  /*5720*/  SEL R2, RZ, 0x1, P1 ;  /* 0x00000001ff027807 */ /* 0x000fe40000800000 */
[----:B------:R-:W-:Y:S02]  /*5730*/  SEL R0, R0, RZ, P1 ;  /* 0x000000ff00007207 */ /* 0x000fe40000800000 */
[----:B------:R-:W-:-:S03]  /*5740*/  LOP3.LUT R7, R7, R2, RZ, 0x3c, !PT ;  /* 0x0000000207077212 */ /* 0x000fc600078e3cff */
[----:B0-----:R-:W-:Y:S01]  /*5750*/  IMAD R9, R0, 0x8, R3 ;  /* 0x0000000800097824 */ /* 0x001fe200078e0203 */
[----:B------:R-:W-:Y:S01]  /*5760*/  SHF.L.U32 R4, R7, 0x1f, RZ ;  /* 0x0000001f07047819 */ /* 0x000fe200000006ff */
[----:B-1----:R-:W-:Y:S06]  /*5770*/  @!P0 BRA `(.L_x_127) ;  /* 0x0000001000488947 */ /* 0x002fec0003800000 */
.L_x_164:
        /* <DEDUP_REMOVED lines=9> */
.L_x_165:
        /* <DEDUP_REMOVED lines=9> */
.L_x_166:
        /* <DEDUP_REMOVED lines=9> */
.L_x_167:
        /* <DEDUP_REMOVED lines=9> */
.L_x_168:
        /* <DEDUP_REMOVED lines=9> */
.L_x_169:
        /* <DEDUP_REMOVED lines=9> */
.L_x_170:
        /* <DEDUP_REMOVED lines=9> */
.L_x_171:
        /* <DEDUP_REMOVED lines=9> */
.L_x_172:
        /* <DEDUP_REMOVED lines=9> */
.L_x_173:
        /* <DEDUP_REMOVED lines=9> */
.L_x_174:
        /* <DEDUP_REMOVED lines=9> */
.L_x_175:
        /* <DEDUP_REMOVED lines=9> */
.L_x_176:
        /* <DEDUP_REMOVED lines=9> */
.L_x_177:
        /* <DEDUP_REMOVED lines=9> */
.L_x_178:
        /* <DEDUP_REMOVED lines=9> */
.L_x_179:
        /* <DEDUP_REMOVED lines=9> */
.L_x_180:
        /* <DEDUP_REMOVED lines=9> */
.L_x_181:
        /* <DEDUP_REMOVED lines=9> */
.L_x_182:
        /* <DEDUP_REMOVED lines=9> */
.L_x_183:
        /* <DEDUP_REMOVED lines=9> */
.L_x_184:
        /* <DEDUP_REMOVED lines=9> */
.L_x_185:
        /* <DEDUP_REMOVED lines=9> */
.L_x_186:
        /* <DEDUP_REMOVED lines=9> */
.L_x_187:
[----:B------:R-:W1:Y:S01]  /*6470*/  SYNCS.PHASECHK.TRANS64.TRYWAIT P0, [R6+URZ], R5 ;  /* 0x00000005060075a7 */ /* 0x000e62000800017f */
[----:B------:R-:W-:-:S05]  /*6480*/  VIADD R0, R0, 0x1 ;  /* 0x0000000100007836 */ /* 0x000fca0000000000 */
[----:B------:R-:W-:-:S04]  /*6490*/  ISETP.NE.AND P1, PT, R0, 0x1c, PT ;  /* 0x0000001c0000780c */ /* 0x000fc80003f25270 */
[----:B------:R-:W-:Y:S02]  /*64a0*/  SEL R2, RZ, 0x1, P1 ;  /* 0x00000001ff027807 */ /* 0x000fe40000800000 */
[----:B------:R-:W-:Y:S02]  /*64b0*/  SEL R0, R0, RZ, P1 ;  /* 0x000000ff00007207 */ /* 0x000fe40000800000 */
[----:B------:R-:W-:Y:S01]  /*64c0*/  LOP3.LUT R2, R7, R2, RZ, 0x3c, !PT ;  /* 0x0000000207027212 */ /* 0x000fe200078e3cff */
[----:B-1----:R-:W-:Y:S06]  /*64d0*/  @!P0 BRA `(.L_x_151) ;  /* 0x0000000800d08947 */ /* 0x002fec0003800000 */
.L_x_188:
[----:B------:R-:W-:Y:S01]  /*64e0*/  IMAD R3, R0, 0x8, R3 ;  /* 0x0000000800037824 */ /* 0x000fe200078e0203 */
[----:B------:R-:W-:-:S07]  /*64f0*/  SHF.L.U32 R0, R2, 0x1f, RZ ;  /* 0x0000001f02007819 */ /* 0x000fce00000006ff */
.L_x_152:
[----:B--2---:R2:W3:Y:S02]  /*6500*/  SYNCS.PHASECHK.TRANS64.TRYWAIT P0, [R3+URZ], R0 ;  /* 0x00000000030075a7 */ /* 0x0044e4000800017f */
[----:B---3--:R-:W-:Y:S05]  /*6510*/  @!P0 NANOSLEEP.SYNCS 0x989680 ;  /* 0x009896800000895d */ /* 0x008fea0003900000 */
[----:B------:R-:W3:Y:S02]  /*6520*/  @!P0 SYNCS.PHASECHK.TRANS64 P0, [R3+URZ], R0 ;  /* 0x00000000030085a7 */ /* 0x000ee4000800007f */
[----:B---3--:R-:W-:Y:S05]  /*6530*/  @!P0 BRA `(.L_x_152) ;  /* 0xfffffffc00f08947 */ /* 0x008fea000383ffff */
.L_x_123:
[----:B------:R-:W-:Y:S05]  /*6540*/  BSYNC B0 ;  /* 0x0000000000007941 */ /* 0x000fea0003800000 */
.L_x_122:
[----:B------:R-:W-:Y:S05]  /*6550*/  EXIT ;  /* 0x000000000000794d */ /* 0x000fea0003800000 */
.L_x_20:
[----:B-1----:R1:W2:Y:S02]  /*6560*/  SYNCS.PHASECHK.TRANS64.TRYWAIT P0, [R65+URZ], R0 ;  /* 0x00000000410075a7 */ /* 0x0022a4000800017f */
[----:B--2---:R-:W-:Y:S05]  /*6570*/  @!P0 NANOSLEEP.SYNCS 0x989680 ;  /* 0x009896800000895d */ /* 0x004fea0003900000 */
[----:B------:R-:W2:Y:S02]  /*6580*/  @!P0 SYNCS.PHASECHK.TRANS64 P0, [R65+URZ], R0 ;  /* 0x00000000410085a7 */ /* 0x000ea4000800007f */
[----:B--2---:R-:W-:Y:S05]  /*6590*/  @!P0 BRA `(.L_x_20) ;  /* 0xfffffffc00f08947 */ /* 0x004fea000383ffff */
[----:B------:R-:W-:Y:S05]  /*65a0*/  BRA `(.L_x_153) ;  /* 0xffffffb4003c7947 */ /* 0x000fea000383ffff */
.L_x_25:
[----:B--2---:R2:W3:Y:S02]  /*65b0*/  SYNCS.PHASECHK.TRANS64.TRYWAIT P1, [R3+URZ], R0 ;  /* 0x00000000030075a7 */ /* 0x0044e4000802017f */
[----:B---3--:R-:W-:Y:S05]  /*65c0*/  @!P1 NANOSLEEP.SYNCS 0x989680 ;  /* 0x009896800000995d */ /* 0x008fea0003900000 */
[----:B------:R-:W3:Y:S02]  /*65d0*/  @!P1 SYNCS.PHASECHK.TRANS64 P1, [R3+URZ], R0 ;  /* 0x00000000030095a7 */ /* 0x000ee4000802007f */
[----:B---3--:R-:W-:Y:S05]  /*65e0*/  @!P1 BRA `(.L_x_25) ;  /* 0xfffffffc00f09947 */ /* 0x008fea000383ffff */
[----:B------:R-:W-:Y:S05]  /*65f0*/  BRA `(.L_x_24) ;  /* 0xffffffb400a47947 */ /* 0x000fea000383ffff */
.L_x_30:
[----:B--2---:R-:W-:-:S04]  /*6600*/  IMAD.U32 R5, RZ, RZ, UR4 ;  /* 0x00000004ff057e24 */ /* 0x004fc8000f8e00ff */
[----:B------:R2:W3:Y:S03]  /*6610*/  SYNCS.PHASECHK.TRANS64.TRYWAIT P1, [R5+URZ], R4 ;  /* 0x00000004050075a7 */ /* 0x0004e6000802017f */
[----:B---3--:R-:W-:Y:S05]  /*6620*/  @!P1 NANOSLEEP.SYNCS 0x989680 ;  /* 0x009896800000995d */ /* 0x008fea0003900000 */
[----:B------:R-:W3:Y:S02]  /*6630*/  @!P1 SYNCS.PHASECHK.TRANS64 P1, [R5+URZ], R4 ;  /* 0x00000004050095a7 */ /* 0x000ee4000802007f */
[----:B---3--:R-:W-:Y:S05]  /*6640*/  @!P1 BRA `(.L_x_30) ;  /* 0xfffffffc00ec9947 */ /* 0x008fea000383ffff */
[----:B------:R-:W-:Y:S05]  /*6650*/  BRA `(.L_x_29) ;  /* 0xffffffb8001c7947 */ /* 0x000fea000383ffff */
.L_x_36:
[----:B-1----:R1:W2:Y:S02]  /*6660*/  SYNCS.PHASECHK.TRANS64.TRYWAIT P0, [R65+URZ+0x10], R0 ;  /* 0x00001000410075a7 */ /* 0x0022a4000800017f */
[----:B--2---:R-:W-:Y:S05]  /*6670*/  @!P0 NANOSLEEP.SYNCS 0x989680 ;  /* 0x009896800000895d */ /* 0x004fea0003900000 */
[----:B------:R-:W2:Y:S02]  /*6680*/  @!P0 SYNCS.PHASECHK.TRANS64 P0, [R65+URZ+0x10], R0 ;  /* 0x00001000410085a7 */ /* 0x000ea4000800007f */
[----:B--2---:R-:W-:Y:S05]  /*6690*/  @!P0 BRA `(.L_x_36) ;  /* 0xfffffffc00f08947 */ /* 0x004fea000383ffff */
[----:B------:R-:W-:Y:S05]  /*66a0*/  BRA `(.L_x_154) ;  /* 0xffffffbc00287947 */ /* 0x000fea000383ffff */
.L_x_109:
[----:B------:R-:W-:Y:S01]  /*66b0*/  BSSY B1, `(.L_x_155) ;  /* 0x0000006000017945 */ /* 0x000fe20003800000 */
[----:B------:R-:W-:-:S07]  /*66c0*/  IMAD.MOV.U32 R15, RZ, RZ, -0x1 ;  /* 0xffffffffff0f7424 */ /* 0x000fce00078e00ff */
[----:B-----5:R-:W-:Y:S05]  /*66d0*/  WARPSYNC.COLLECTIVE R15, `(.L_x_156) ;  /* 0x000000000f0c7348 */ /* 0x020fea0003c00000 */
[----:B------:R-:W-:Y:S02]  /*66e0*/  ELECT P6, UR62, PT ;  /* 0x00000000003e782f */ /* 0x000fe400038c0000 */
[----:B------:R-:W-:Y:S01]  /*66f0*/  MOV R14, UR62 ;  /* 0x0000003e000e7c02 */ /* 0x000fe20008000f00 */
[----:B-----5:R-:W-:Y:S10]  /*6700*/  ENDCOLLECTIVE ;  /* 0x000000000000791b */ /* 0x020ff40003800000 */
.L_x_156:
[----:B------:R-:W-:Y:S05]  /*6710*/  BSYNC B1 ;  /* 0x0000000000017941 */ /* 0x000fea0003800000 */
.L_x_155:
[----:B------:R-:W-:Y:S05]  /*6720*/  BRA `(.L_x_157) ;  /* 0xffffffe000987947 */ /* 0x000fea000383ffff */
.L_x_112:
[----:B-1----:R1:W2:Y:S02]  /*6730*/  SYNCS.PHASECHK.TRANS64.TRYWAIT P1, [R13+URZ+0xe0], R4 ;  /* 0x0000e0040d0075a7 */ /* 0x0022a4000802017f */
[----:B--2---:R-:W-:Y:S05]  /*6740*/  @!P1 NANOSLEEP.SYNCS 0x989680 ;  /* 0x009896800000995d */ /* 0x004fea0003900000 */
[----:B------:R-:W2:Y:S02]  /*6750*/  @!P1 SYNCS.PHASECHK.TRANS64 P1, [R13+URZ+0xe0], R4 ;  /* 0x0000e0040d0095a7 */ /* 0x000ea4000802007f */
[----:B--2---:R-:W-:Y:S05]  /*6760*/  @!P1 BRA `(.L_x_112) ;  /* 0xfffffffc00f09947 */ /* 0x004fea000383ffff */
[----:B------:R-:W-:Y:S05]  /*6770*/  BRA `(.L_x_158) ;  /* 0xffffffe000cc7947 */ /* 0x000fea000383ffff */
.L_x_121:
[----:B------:R-:W-:Y:S01]  /*6780*/  BSSY B0, `(.L_x_159) ;  /* 0x0000006000007945 */ /* 0x000fe20003800000 */
[----:B------:R-:W-:-:S07]  /*6790*/  IMAD.MOV.U32 R15, RZ, RZ, -0x1 ;  /* 0xffffffffff0f7424 */ /* 0x000fce00078e00ff */
[----:B-----5:R-:W-:Y:S05]  /*67a0*/  WARPSYNC.COLLECTIVE R15, `(.L_x_160) ;  /* 0x000000000f0c7348 */ /* 0x020fea0003c00000 */
[----:B------:R-:W-:Y:S02]  /*67b0*/  ELECT P6, UR62, PT ;  /* 0x00000000003e782f */ /* 0x000fe400038c0000 */
[----:B------:R-:W-:Y:S01]  /*67c0*/  MOV R14, UR62 ;  /* 0x0000003e000e7c02 */ /* 0x000fe20008000f00 */
[----:B-----5:R-:W-:Y:S10]  /*67d0*/  ENDCOLLECTIVE ;  /* 0x000000000000791b */ /* 0x020ff40003800000 */
.L_x_160:
[----:B------:R-:W-:Y:S05]  /*67e0*/  BSYNC B0 ;  /* 0x0000000000007941 */ /* 0x000fea0003800000 */
.L_x_159:
[----:B------:R-:W-:Y:S05]  /*67f0*/  BRA `(.L_x_161) ;  /* 0xffffffec00447947 */ /* 0x000fea000383ffff */
.L_x_125:
[----:B0-----:R0:W1:Y:S02]  /*6800*/  SYNCS.PHASECHK.TRANS64.TRYWAIT P0, [R7+URZ], R2 ;  /* 0x00000002070075a7 */ /* 0x001064000800017f */
[----:B-1----:R-:W-:Y:S05]  /*6810*/  @!P0 NANOSLEEP.SYNCS 0x989680 ;  /* 0x009896800000895d */ /* 0x002fea0003900000 */
[----:B------:R-:W1:Y:S02]  /*6820*/  @!P0 SYNCS.PHASECHK.TRANS64 P0, [R7+URZ], R2 ;  /* 0x00000002070085a7 */ /* 0x000e64000800007f */
[----:B-1----:R-:W-:Y:S05]  /*6830*/  @!P0 BRA `(.L_x_125) ;  /* 0xfffffffc00f08947 */ /* 0x002fea000383ffff */
[----:B------:R-:W-:Y:S05]  /*6840*/  BRA `(.L_x_162) ;  /* 0xffffffec00847947 */ /* 0x000fea000383ffff */
.L_x_126:
[----:B0-----:R0:W1:Y:S02]  /*6850*/  SYNCS.PHASECHK.TRANS64.TRYWAIT P0, [R9+URZ], R4 ;  /* 0x00000004090075a7 */ /* 0x001064000800017f */
[----:B-1----:R-:W-:Y:S05]  /*6860*/  @!P0 NANOSLEEP.SYNCS 0x989680 ;  /* 0x009896800000895d */ /* 0x002fea0003900000 */
[----:B------:R-:W1:Y:S02]  /*6870*/  @!P0 SYNCS.PHASECHK.TRANS64 P0, [R9+URZ], R4 ;  /* 0x00000004090085a7 */ /* 0x000e64000800007f */
[----:B-1----:R-:W-:Y:S05]  /*6880*/  @!P0 BRA `(.L_x_126) ;  /* 0xfffffffc00f08947 */ /* 0x002fea000383ffff */
[----:B------:R-:W-:Y:S05]  /*6890*/  BRA `(.L_x_163) ;  /* 0xffffffec00947947 */ /* 0x000fea000383ffff */
.L_x_127:
[----:B0-----:R0:W1:Y:S02]  /*68a0*/  SYNCS.PHASECHK.TRANS64.TRYWAIT P0, [R6+URZ], R5 ;  /* 0x00000005060075a7 */ /* 0x001064000800017f */
[----:B-1----:R-:W-:Y:S05]  /*68b0*/  @!P0 NANOSLEEP.SYNCS 0x989680 ;  /* 0x009896800000895d */ /* 0x002fea0003900000 */
[----:B------:R-:W1:Y:S02]  /*68c0*/  @!P0 SYNCS.PHASECHK.TRANS64 P0, [R6+URZ], R5 ;  /* 0x00000005060085a7 */ /* 0x000e64000800007f */
[----:B-1----:R-:W-:Y:S05]  /*68d0*/  @!P0 BRA `(.L_x_127) ;  /* 0xfffffffc00f08947 */ /* 0x002fea000383ffff */
[----:B------:R-:W-:Y:S05]  /*68e0*/  BRA `(.L_x_164) ;  /* 0xffffffec00a47947 */ /* 0x000fea000383ffff */
.L_x_128:
[----:B0-----:R0:W1:Y:S02]  /*68f0*/  SYNCS.PHASECHK.TRANS64.TRYWAIT P0, [R9+URZ], R4 ;  /* 0x00000004090075a7 */ /* 0x001064000800017f */
[----:B-1----:R-:W-:Y:S05]  /*6900*/  @!P0 NANOSLEEP.SYNCS 0x989680 ;  /* 0x009896800000895d */ /* 0x002fea0003900000 */
[----:B------:R-:W1:Y:S02]  /*6910*/  @!P0 SYNCS.PHASECHK.TRANS64 P0, [R9+URZ], R4 ;  /* 0x00000004090085a7 */ /* 0x000e64000800007f */
[----:B-1----:R-:W-:Y:S05]  /*6920*/  @!P0 BRA `(.L_x_128) ;  /* 0xfffffffc00f08947 */ /* 0x002fea000383ffff */
[----:B------:R-:W-:Y:S05]  /*6930*/  BRA `(.L_x_165) ;  /* 0xffffffec00b47947 */ /* 0x000fea000383ffff */
.L_x_129:
[----:B0-----:R0:W1:Y:S02]  /*6940*/  SYNCS.PHASECHK.TRANS64.TRYWAIT P0, [R6+URZ], R5 ;  /* 0x00000005060075a7 */ /* 0x001064000800017f */
[----:B-1----:R-:W-:Y:S05]  /*6950*/  @!P0 NANOSLEEP.SYNCS 0x989680 ;  /* 0x009896800000895d */ /* 0x002fea0003900000 */
[----:B------:R-:W1:Y:S02]  /*6960*/  @!P0 SYNCS.PHASECHK.TRANS64 P0, [R6+URZ], R5 ;  /* 0x00000005060085a7 */ /* 0x000e64000800007f */
[----:B-1----:R-:W-:Y:S05]  /*6970*/  @!P0 BRA `(.L_x_129) ;  /* 0xfffffffc00f08947 */ /* 0x002fea000383ffff */
[----:B------:R-:W-:Y:S05]  /*6980*/  BRA `(.L_x_166) ;  /* 0xffffffec00c47947 */ /* 0x000fea000383ffff */
.L_x_130:
[----:B0-----:R0:W1:Y:S02]  /*6990*/  SYNCS.PHASECHK.TRANS64.TRYWAIT P0, [R9+URZ], R4 ;  /* 0x00000004090075a7 */ /* 0x001064000800017f */
[----:B-1----:R-:W-:Y:S05]  /*69a0*/  @!P0 NANOSLEEP.SYNCS 0x989680 ;  /* 0x009896800000895d */ /* 0x002fea0003900000 */
[----:B------:R-:W1:Y:S02]  /*69b0*/  @!P0 SYNCS.PHASECHK.TRANS64 P0, [R9+URZ], R4 ;  /* 0x00000004090085a7 */ /* 0x000e64000800007f */
[----:B-1----:R-:W-:Y:S05]  /*69c0*/  @!P0 BRA `(.L_x_130) ;  /* 0xfffffffc00f08947 */ /* 0x002fea000383ffff */
[----:B------:R-:W-:Y:S05]  /*69d0*/  BRA `(.L_x_167) ;  /* 0xffffffec00d47947 */ /* 0x000fea000383ffff */
.L_x_131:
[----:B0-----:R0:W1:Y:S02]  /*69e0*/  SYNCS.PHASECHK.TRANS64.TRYWAIT P0, [R6+URZ], R5 ;  /* 0x00000005060075a7 */ /* 0x001064000800017f */
[----:B-1----:R-:W-:Y:S05]  /*69f0*/  @!P0 NANOSLEEP.SYNCS 0x989680 ;  /* 0x009896800000895d */ /* 0x002fea0003900000 */
[----:B------:R-:W1:Y:S02]  /*6a00*/  @!P0 SYNCS.PHASECHK.TRANS64 P0, [R6+URZ], R5 ;  /* 0x00000005060085a7 */ /* 0x000e64000800007f */
[----:B-1----:R-:W-:Y:S05]  /*6a10*/  @!P0 BRA `(.L_x_131) ;  /* 0xfffffffc00f08947 */ /* 0x002fea000383ffff */
[----:B------:R-:W-:Y:S05]  /*6a20*/  BRA `(.L_x_168) ;  /* 0xffffffec00e47947 */ /* 0x000fea000383ffff */
.L_x_132:
[----:B0-----:R0:W1:Y:S02]  /*6a30*/  SYNCS.PHASECHK.TRANS64.TRYWAIT P0, [R9+URZ], R4 ;  /* 0x00000004090075a7 */ /* 0x001064000800017f */
[----:B-1----:R-:W-:Y:S05]  /*6a40*/  @!P0 NANOSLEEP.SYNCS 0x989680 ;  /* 0x009896800000895d */ /* 0x002fea0003900000 */
[----:B------:R-:W1:Y:S02]  /*6a50*/  @!P0 SYNCS.PHASECHK.TRANS64 P0, [R9+URZ], R4 ;  /* 0x00000004090085a7 */ /* 0x000e64000800007f */
[----:B-1----:R-:W-:Y:S05]  /*6a60*/  @!P0 BRA `(.L_x_132) ;  /* 0xfffffffc00f08947 */ /* 0x002fea000383ffff */
[----:B------:R-:W-:Y:S05]  /*6a70*/  BRA `(.L_x_169) ;  /* 0xffffffec00f47947 */ /* 0x000fea000383ffff */
.L_x_133:
[----:B0-----:R0:W1:Y:S02]  /*6a80*/  SYNCS.PHASECHK.TRANS64.TRYWAIT P0, [R6+URZ], R5 ;  /* 0x00000005060075a7 */ /* 0x001064000800017f */
[----:B-1----:R-:W-:Y:S05]  /*6a90*/  @!P0 NANOSLEEP.SYNCS 0x989680 ;  /* 0x009896800000895d */ /* 0x002fea0003900000 */
[----:B------:R-:W1:Y:S02]  /*6aa0*/  @!P0 SYNCS.PHASECHK.TRANS64 P0, [R6+URZ], R5 ;  /* 0x00000005060085a7 */ /* 0x000e64000800007f */
[----:B-1----:R-:W-:Y:S05]  /*6ab0*/  @!P0 BRA `(.L_x_133) ;  /* 0xfffffffc00f08947 */ /* 0x002fea000383ffff */
[----:B------:R-:W-:Y:S05]  /*6ac0*/  BRA `(.L_x_170) ;  /* 0xfffffff000047947 */ /* 0x000fea000383ffff */
.L_x_134:
[----:B0-----:R0:W1:Y:S02]  /*6ad0*/  SYNCS.PHASECHK.TRANS64.TRYWAIT P0, [R9+URZ], R4 ;  /* 0x00000004090075a7 */ /* 0x001064000800017f */
[----:B-1----:R-:W-:Y:S05]  /*6ae0*/  @!P0 NANOSLEEP.SYNCS 0x989680 ;  /* 0x009896800000895d */ /* 0x002fea0003900000 */
[----:B------:R-:W1:Y:S02]  /*6af0*/  @!P0 SYNCS.PHASECHK.TRANS64 P0, [R9+URZ], R4 ;  /* 0x00000004090085a7 */ /* 0x000e64000800007f */
[----:B-1----:R-:W-:Y:S05]  /*6b00*/  @!P0 BRA `(.L_x_134) ;  /* 0xfffffffc00f08947 */ /* 0x002fea000383ffff */
[----:B------:R-:W-:Y:S05]  /*6b10*/  BRA `(.L_x_171) ;  /* 0xfffffff000147947 */ /* 0x000fea000383ffff */
.L_x_135:
[----:B0-----:R0:W1:Y:S02]  /*6b20*/  SYNCS.PHASECHK.TRANS64.TRYWAIT P0, [R6+URZ], R5 ;  /* 0x00000005060075a7 */ /* 0x001064000800017f */
[----:B-1----:R-:W-:Y:S05]  /*6b30*/  @!P0 NANOSLEEP.SYNCS 0x989680 ;  /* 0x009896800000895d */ /* 0x002fea0003900000 */
[----:B------:R-:W1:Y:S02]  /*6b40*/  @!P0 SYNCS.PHASECHK.TRANS64 P0, [R6+URZ], R5 ;  /* 0x00000005060085a7 */ /* 0x000e64000800007f */
[----:B-1----:R-:W-:Y:S05]  /*6b50*/  @!P0 BRA `(.L_x_135) ;  /* 0xfffffffc00f08947 */ /* 0x002fea000383ffff */
[----:B------:R-:W-:Y:S05]  /*6b60*/  BRA `(.L_x_172) ;  /* 0xfffffff000247947 */ /* 0x000fea000383ffff */
.L_x_136:
[----:B0-----:R0:W1:Y:S02]  /*6b70*/  SYNCS.PHASECHK.TRANS64.TRYWAIT P0, [R9+URZ], R4 ;  /* 0x00000004090075a7 */ /* 0x001064000800017f */
[----:B-1----:R-:W-:Y:S05]  /*6b80*/  @!P0 NANOSLEEP.SYNCS 0x989680 ;  /* 0x009896800000895d */ /* 0x002fea0003900000 */
[----:B------:R-:W1:Y:S02]  /*6b90*/  @!P0 SYNCS.PHASECHK.TRANS64 P0, [R9+URZ], R4 ;  /* 0x00000004090085a7 */ /* 0x000e64000800007f */
[----:B-1----:R-:W-:Y:S05]  /*6ba0*/  @!P0 BRA `(.L_x_136) ;  /* 0xfffffffc00f08947 */ /* 0x002fea000383ffff */
[----:B------:R-:W-:Y:S05]  /*6bb0*/  BRA `(.L_x_173) ;  /* 0xfffffff000347947 */ /* 0x000fea000383ffff */
.L_x_137:
[----:B0-----:R0:W1:Y:S02]  /*6bc0*/  SYNCS.PHASECHK.TRANS64.TRYWAIT P0, [R6+URZ], R5 ;  /* 0x00000005060075a7 */ /* 0x001064000800017f */
[----:B-1----:R-:W-:Y:S05]  /*6bd0*/  @!P0 NANOSLEEP.SYNCS 0x989680 ;  /* 0x009896800000895d */ /* 0x002fea0003900000 */
[----:B------:R-:W1:Y:S02]  /*6be0*/  @!P0 SYNCS.PHASECHK.TRANS64 P0, [R6+URZ], R5 ;  /* 0x00000005060085a7 */ /* 0x000e64000800007f */
[----:B-1----:R-:W-:Y:S05]  /*6bf0*/  @!P0 BRA `(.L_x_137) ;  /* 0xfffffffc00f08947 */ /* 0x002fea000383ffff */
[----:B------:R-:W-:Y:S05]  /*6c00*/  BRA `(.L_x_174) ;  /* 0xfffffff000447947 */ /* 0x000fea000383ffff */
.L_x_138:
[----:B0-----:R0:W1:Y:S02]  /*6c10*/  SYNCS.PHASECHK.TRANS64.TRYWAIT P0, [R9+URZ], R4 ;  /* 0x00000004090075a7 */ /* 0x001064000800017f */
[----:B-1----:R-:W-:Y:S05]  /*6c20*/  @!P0 NANOSLEEP.SYNCS 0x989680 ;  /* 0x009896800000895d */ /* 0x002fea0003900000 */
[----:B------:R-:W1:Y:S02]  /*6c30*/  @!P0 SYNCS.PHASECHK.TRANS64 P0, [R9+URZ], R4 ;  /* 0x00000004090085a7 */ /* 0x000e64000800007f */
[----:B-1----:R-:W-:Y:S05]  /*6c40*/  @!P0 BRA `(.L_x_138) ;  /* 0xfffffffc00f08947 */ /* 0x002fea000383ffff */
[----:B------:R-:W-:Y:S05]  /*6c50*/  BRA `(.L_x_175) ;  /* 0xfffffff000547947 */ /* 0x000fea000383ffff */
.L_x_139:
[----:B0-----:R0:W1:Y:S02]  /*6c60*/  SYNCS.PHASECHK.TRANS64.TRYWAIT P0, [R6+URZ], R5 ;  /* 0x00000005060075a7 */ /* 0x001064000800017f */
[----:B-1----:R-:W-:Y:S05]  /*6c70*/  @!P0 NANOSLEEP.SYNCS 0x989680 ;  /* 0x009896800000895d */ /* 0x002fea0003900000 */
[----:B------:R-:W1:Y:S02]  /*6c80*/  @!P0 SYNCS.PHASECHK.TRANS64 P0, [R6+URZ], R5 ;  /* 0x00000005060085a7 */ /* 0x000e64000800007f */
[----:B-1----:R-:W-:Y:S05]  /*6c90*/  @!P0 BRA `(.L_x_139) ;  /* 0xfffffffc00f08947 */ /* 0x002fea000383ffff */
[----:B------:R-:W-:Y:S05]  /*6ca0*/  BRA `(.L_x_176) ;  /* 0xfffffff000647947 */ /* 0x000fea000383ffff */
.L_x_140:
[----:B0-----:R0:W1:Y:S02]  /*6cb0*/  SYNCS.PHASECHK.TRANS64.TRYWAIT P0, [R9+URZ], R4 ;  /* 0x00000004090075a7 */ /* 0x001064000800017f */
[----:B-1----:R-:W-:Y:S05]  /*6cc0*/  @!P0 NANOSLEEP.SYNCS 0x989680 ;  /* 0x009896800000895d */ /* 0x002fea0003900000 */
[----:B------:R-:W1:Y:S02]  /*6cd0*/  @!P0 SYNCS.PHASECHK.TRANS64 P0, [R9+URZ], R4 ;  /* 0x00000004090085a7 */ /* 0x000e64000800007f */
[----:B-1----:R-:W-:Y:S05]  /*6ce0*/  @!P0 BRA `(.L_x_140) ;  /* 0xfffffffc00f08947 */ /* 0x002fea000383ffff */
[----:B------:R-:W-:Y:S05]  /*6cf0*/  BRA `(.L_x_177) ;  /* 0xfffffff000747947 */ /* 0x000fea000383ffff */
.L_x_141:
[----:B0-----:R0:W1:Y:S02]  /*6d00*/  SYNCS.PHASECHK.TRANS64.TRYWAIT P0, [R6+URZ], R5 ;  /* 0x00000005060075a7 */ /* 0x001064000800017f */
[----:B-1----:R-:W-:Y:S05]  /*6d10*/  @!P0 NANOSLEEP.SYNCS 0x989680 ;  /* 0x009896800000895d */ /* 0x002fea0003900000 */
[----:B------:R-:W1:Y:S02]  /*6d20*/  @!P0 SYNCS.PHASECHK.TRANS64 P0, [R6+URZ], R5 ;  /* 0x00000005060085a7 */ /* 0x000e64000800007f */
[----:B-1----:R-:W-:Y:S05]  /*6d30*/  @!P0 BRA `(.L_x_141) ;  /* 0xfffffffc00f08947 */ /* 0x002fea000383ffff */
[----:B------:R-:W-:Y:S05]  /*6d40*/  BRA `(.L_x_178) ;  /* 0xfffffff000847947 */ /* 0x000fea000383ffff */
.L_x_142:
[----:B0-----:R0:W1:Y:S02]  /*6d50*/  SYNCS.PHASECHK.TRANS64.TRYWAIT P0, [R9+URZ], R4 ;  /* 0x00000004090075a7 */ /* 0x001064000800017f */
[----:B-1----:R-:W-:Y:S05]  /*6d60*/  @!P0 NANOSLEEP.SYNCS 0x989680 ;  /* 0x009896800000895d */ /* 0x002fea0003900000 */
[----:B------:R-:W1:Y:S02]  /*6d70*/  @!P0 SYNCS.PHASECHK.TRANS64 P0, [R9+URZ], R4 ;  /* 0x00000004090085a7 */ /* 0x000e64000800007f */
[----:B-1----:R-:W-:Y:S05]  /*6d80*/  @!P0 BRA `(.L_x_142) ;  /* 0xfffffffc00f08947 */ /* 0x002fea000383ffff */
[----:B------:R-:W-:Y:S05]  /*6d90*/  BRA `(.L_x_179) ;  /* 0xfffffff000947947 */ /* 0x000fea000383ffff */
.L_x_143:
[----:B0-----:R0:W1:Y:S02]  /*6da0*/  SYNCS.PHASECHK.TRANS64.TRYWAIT P0, [R6+URZ], R5 ;  /* 0x00000005060075a7 */ /* 0x001064000800017f */
[----:B-1----:R-:W-:Y:S05]  /*6db0*/  @!P0 NANOSLEEP.SYNCS 0x989680 ;  /* 0x009896800000895d */ /* 0x002fea0003900000 */
[----:B------:R-:W1:Y:S02]  /*6dc0*/  @!P0 SYNCS.PHASECHK.TRANS64 P0, [R6+URZ], R5 ;  /* 0x00000005060085a7 */ /* 0x000e64000800007f */
[----:B-1----:R-:W-:Y:S05]  /*6dd0*/  @!P0 BRA `(.L_x_143) ;  /* 0xfffffffc00f08947 */ /* 0x002fea000383ffff */
[----:B------:R-:W-:Y:S05]  /*6de0*/  BRA `(.L_x_180) ;  /* 0xfffffff000a47947 */ /* 0x000fea000383ffff */
.L_x_144:
[----:B0-----:R0:W1:Y:S02]  /*6df0*/  SYNCS.PHASECHK.TRANS64.TRYWAIT P0, [R9+URZ], R4 ;  /* 0x00000004090075a7 */ /* 0x001064000800017f */
[----:B-1----:R-:W-:Y:S05]  /*6e00*/  @!P0 NANOSLEEP.SYNCS 0x989680 ;  /* 0x009896800000895d */ /* 0x002fea0003900000 */
[----:B------:R-:W1:Y:S02]  /*6e10*/  @!P0 SYNCS.PHASECHK.TRANS64 P0, [R9+URZ], R4 ;  /* 0x00000004090085a7 */ /* 0x000e64000800007f */
[----:B-1----:R-:W-:Y:S05]  /*6e20*/  @!P0 BRA `(.L_x_144) ;  /* 0xfffffffc00f08947 */ /* 0x002fea000383ffff */
[----:B------:R-:W-:Y:S05]  /*6e30*/  BRA `(.L_x_181) ;  /* 0xfffffff000b47947 */ /* 0x000fea000383ffff */
.L_x_145:
[----:B0-----:R0:W1:Y:S02]  /*6e40*/  SYNCS.PHASECHK.TRANS64.TRYWAIT P0, [R6+URZ], R5 ;  /* 0x00000005060075a7 */ /* 0x001064000800017f */
[----:B-1----:R-:W-:Y:S05]  /*6e50*/  @!P0 NANOSLEEP.SYNCS 0x989680 ;  /* 0x009896800000895d */ /* 0x002fea0003900000 */
[----:B------:R-:W1:Y:S02]  /*6e60*/  @!P0 SYNCS.PHASECHK.TRANS64 P0, [R6+URZ], R5 ;  /* 0x00000005060085a7 */ /* 0x000e64000800007f */
[----:B-1----:R-:W-:Y:S05]  /*6e70*/  @!P0 BRA `(.L_x_145) ;  /* 0xfffffffc00f08947 */ /* 0x002fea000383ffff */
[----:B------:R-:W-:Y:S05]  /*6e80*/  BRA `(.L_x_182) ;  /* 0xfffffff000c47947 */ /* 0x000fea000383ffff */
.L_x_146:
[----:B0-----:R0:W1:Y:S02]  /*6e90*/  SYNCS.PHASECHK.TRANS64.TRYWAIT P0, [R9+URZ], R4 ;  /* 0x00000004090075a7 */ /* 0x001064000800017f */
[----:B-1----:R-:W-:Y:S05]  /*6ea0*/  @!P0 NANOSLEEP.SYNCS 0x989680 ;  /* 0x009896800000895d */ /* 0x002fea0003900000 */
[----:B------:R-:W1:Y:S02]  /*6eb0*/  @!P0 SYNCS.PHASECHK.TRANS64 P0, [R9+URZ], R4 ;  /* 0x00000004090085a7 */ /* 0x000e64000800007f */
[----:B-1----:R-:W-:Y:S05]  /*6ec0*/  @!P0 BRA `(.L_x_146) ;  /* 0xfffffffc00f08947 */ /* 0x002fea000383ffff */
[----:B------:R-:W-:Y:S05]  /*6ed0*/  BRA `(.L_x_183) ;  /* 0xfffffff000d47947 */ /* 0x000fea000383ffff */
.L_x_147:
[----:B0-----:R0:W1:Y:S02]  /*6ee0*/  SYNCS.PHASECHK.TRANS64.TRYWAIT P0, [R6+URZ], R5 ;  /* 0x00000005060075a7 */ /* 0x001064000800017f */
[----:B-1----:R-:W-:Y:S05]  /*6ef0*/  @!P0 NANOSLEEP.SYNCS 0x989680 ;  /* 0x009896800000895d */ /* 0x002fea0003900000 */
[----:B------:R-:W1:Y:S02]  /*6f00*/  @!P0 SYNCS.PHASECHK.TRANS64 P0, [R6+URZ], R5 ;  /* 0x00000005060085a7 */ /* 0x000e64000800007f */
[----:B-1----:R-:W-:Y:S05]  /*6f10*/  @!P0 BRA `(.L_x_147) ;  /* 0xfffffffc00f08947 */ /* 0x002fea000383ffff */
[----:B------:R-:W-:Y:S05]  /*6f20*/  BRA `(.L_x_184) ;  /* 0xfffffff000e47947 */ /* 0x000fea000383ffff */
.L_x_148:
[----:B0-----:R0:W1:Y:S02]  /*6f30*/  SYNCS.PHASECHK.TRANS64.TRYWAIT P0, [R9+URZ], R4 ;  /* 0x00000004090075a7 */ /* 0x001064000800017f */
[----:B-1----:R-:W-:Y:S05]  /*6f40*/  @!P0 NANOSLEEP.SYNCS 0x989680 ;  /* 0x009896800000895d */ /* 0x002fea0003900000 */
[----:B------:R-:W1:Y:S02]  /*6f50*/  @!P0 SYNCS.PHASECHK.TRANS64 P0, [R9+URZ], R4 ;  /* 0x00000004090085a7 */ /* 0x000e64000800007f */
[----:B-1----:R-:W-:Y:S05]  /*6f60*/  @!P0 BRA `(.L_x_148) ;  /* 0xfffffffc00f08947 */ /* 0x002fea000383ffff */
[----:B------:R-:W-:Y:S05]  /*6f70*/  BRA `(.L_x_185) ;  /* 0xfffffff000f47947 */ /* 0x000fea000383ffff */
.L_x_149:
[----:B0-----:R0:W1:Y:S02]  /*6f80*/  SYNCS.PHASECHK.TRANS64.TRYWAIT P0, [R6+URZ], R5 ;  /* 0x00000005060075a7 */ /* 0x001064000800017f */
[----:B-1----:R-:W-:Y:S05]  /*6f90*/  @!P0 NANOSLEEP.SYNCS 0x989680 ;  /* 0x009896800000895d */ /* 0x002fea0003900000 */
[----:B------:R-:W1:Y:S02]  /*6fa0*/  @!P0 SYNCS.PHASECHK.TRANS64 P0, [R6+URZ], R5 ;  /* 0x00000005060085a7 */ /* 0x000e64000800007f */
[----:B-1----:R-:W-:Y:S05]  /*6fb0*/  @!P0 BRA `(.L_x_149) ;  /* 0xfffffffc00f08947 */ /* 0x002fea000383ffff */
[----:B------:R-:W-:Y:S05]  /*6fc0*/  BRA `(.L_x_186) ;  /* 0xfffffff400047947 */ /* 0x000fea000383ffff */
.L_x_150:
[----:B0-----:R0:W1:Y:S02]  /*6fd0*/  SYNCS.PHASECHK.TRANS64.TRYWAIT P0, [R9+URZ], R4 ;  /* 0x00000004090075a7 */ /* 0x001064000800017f */
[----:B-1----:R-:W-:Y:S05]  /*6fe0*/  @!P0 NANOSLEEP.SYNCS 0x989680 ;  /* 0x009896800000895d */ /* 0x002fea0003900000 */
[----:B------:R-:W1:Y:S02]  /*6ff0*/  @!P0 SYNCS.PHASECHK.TRANS64 P0, [R9+URZ], R4 ;  /* 0x00000004090085a7 */ /* 0x000e64000800007f */
[----:B-1----:R-:W-:Y:S05]  /*7000*/  @!P0 BRA `(.L_x_150) ;  /* 0xfffffffc00f08947 */ /* 0x002fea000383ffff */
[----:B------:R-:W-:Y:S05]  /*7010*/  BRA `(.L_x_187) ;  /* 0xfffffff400147947 */ /* 0x000fea000383ffff */
.L_x_151:
[----:B-1----:R1:W2:Y:S02]  /*7020*/  SYNCS.PHASECHK.TRANS64.TRYWAIT P0, [R6+URZ], R5 ;  /* 0x00000005060075a7 */ /* 0x0022a4000800017f */
[----:B--2---:R-:W-:Y:S05]  /*7030*/  @!P0 NANOSLEEP.SYNCS 0x989680 ;  /* 0x009896800000895d */ /* 0x004fea0003900000 */
[----:B------:R-:W2:Y:S02]  /*7040*/  @!P0 SYNCS.PHASECHK.TRANS64 P0, [R6+URZ], R5 ;  /* 0x00000005060085a7 */ /* 0x000ea4000800007f */
[----:B--2---:R-:W-:Y:S05]  /*7050*/  @!P0 BRA `(.L_x_151) ;  /* 0xfffffffc00f08947 */ /* 0x004fea000383ffff */
[----:B------:R-:W-:Y:S05]  /*7060*/  BRA `(.L_x_188) ;  /* 0xfffffff4001c7947 */ /* 0x000fea000383ffff */
.L_x_189:
[----:B------:R-:W-:-:S00]  /*7070*/  BRA `(.L_x_189) ;  /* 0xfffffffc00fc7947 */ /* 0x000fc0000383ffff */
[----:B------:R-:W-:-:S00]  /*7080*/  NOP ;  /* 0x0000000000007918 */ /* 0x000fc00000000000 */
[----:B------:R-:W-:-:S00]  /*7090*/  NOP ;  /* 0x0000000000007918 */ /* 0x000fc00000000000 */
[----:B------:R-:W-:-:S00]  /*70a0*/  NOP ;  /* 0x0000000000007918 */ /* 0x000fc00000000000 */
[----:B------:R-:W-:-:S00]  /*70b0*/  NOP ;  /* 0x0000000000007918 */ /* 0x000fc00000000000 */
[----:B------:R-:W-:-:S00]  /*70c0*/  NOP ;  /* 0x0000000000007918 */ /* 0x000fc00000000000 */
[----:B------:R-:W-:-:S00]  /*70d0*/  NOP ;  /* 0x0000000000007918 */ /* 0x000fc00000000000 */
[----:B------:R-:W-:-:S00]  /*70e0*/  NOP ;  /* 0x0000000000007918 */ /* 0x000fc00000000000 */
[----:B------:R-:W-:-:S00]  /*70f0*/  NOP ;  /* 0x0000000000007918 */ /* 0x000fc00000000000 */
.L_x_190:


//--------------------- .nv.global.init           --------------------------
	.section	.nv.global.init,"aw",@progbits
.nv.global.init:
	.type		$str$22,@object
	.size		$str$22,($str$23 - $str$22)
$str$22:
        /*0000*/ 	.byte	0x6b, 0x5f, 0x74, 0x69, 0x6c, 0x65, 0x5f, 0x63, 0x6f, 0x75, 0x6e, 0x74, 0x20, 0x3e, 0x3d, 0x20
        /*0010*/ 	.byte	0x31, 0x00
	.type		$str$23,@object
	.size		$str$23,(__unnamed_1 - $str$23)
$str$23:
        /*0012*/ 	.byte	0x2f, 0x74, 0x6d, 0x70, 0x2f, 0x63, 0x75, 0x74, 0x6c, 0x61, 0x73, 0x73, 0x5f, 0x73, 0x77, 0x65
        /*0022*/ 	.byte	0x65, 0x70, 0x5f, 0x73, 0x72, 0x63, 0x2f, 0x69, 0x6e, 0x63, 0x6c, 0x75, 0x64, 0x65, 0x2f, 0x63
        /*0032*/ 	.byte	0x75, 0x74, 0x6c, 0x61, 0x73, 0x73, 0x2f, 0x67, 0x65, 0x6d, 0x6d, 0x2f, 0x63, 0x6f, 0x6c, 0x6c
        /*0042*/ 	.byte	0x65, 0x63, 0x74, 0x69, 0x76, 0x65, 0x2f, 0x73, 0x6d, 0x39, 0x30, 0x5f, 0x6d, 0x6d, 0x61, 0x5f
        /*0052*/ 	.byte	0x74, 0x6d, 0x61, 0x5f, 0x67, 0x6d, 0x6d, 0x61, 0x5f, 0x73, 0x73, 0x5f, 0x77, 0x61, 0x72, 0x70
        /*0062*/ 	.byte	0x73, 0x70, 0x65, 0x63, 0x69, 0x61, 0x6c, 0x69, 0x7a, 0x65, 0x64, 0x2e, 0x68, 0x70, 0x70, 0x00
	.type		__unnamed_1,@object
	.size		__unnamed_1,(.L_0 - __unnamed_1)
__unnamed_1:
        /*0072*/ 	.byte	0x76, 0x6f, 0x69, 0x64, 0x20, 0x63, 0x75, 0x74, 0x6c, 0x61, 0x73, 0x73, 0x3a, 0x3a, 0x67, 0x65
        /* <DEDUP_REMOVED lines=172> */
        /*0b42*/ 	.byte	0x79, 0x5d, 0x00
.L_0:


//--------------------- .nv.shared._ZN7cutlass13device_kernelINS_4gemm6kernel13GemmUniversalIN4cute5tupleIJiiiiEEENS1_10collective13CollectiveMmaINS1_34MainloopSm90TmaGmmaWarpSpecializedILi28ENS5_IJNS4_1CILi4EEENSA_ILi1EEESC_EEENS1_32KernelTmaWarpSpecializedPingpongEEENS5_IJNSA_ILi64EEESG_SG_EEEaNS5_IJlSC_lEEEaSI_NS4_8TiledMMAINS4_8MMA_AtomIJNS4_4SM904GMMA26MMA_64x64x32_S32S8S8_SS_TNEEEENS4_6LayoutINS5_IJSC_SC_SC_EEENS5_IJNSA_ILi0EEESR_SR_EEEEENS5_IJNS4_10UnderscoreESU_SU_EEEEENS4_13SM90_TMA_LOADENS4_14ComposedLayoutINS4_7SwizzleILi2ELi4ELi3EEENS4_18smem_ptr_flag_bitsILi8EEENSP_INS5_IJNSA_ILi8EEESG_EEENS5_IJSG_SC_EEEEEEEvNS4_8identityENS4_23SM90_TMA_LOAD_MULTICASTES17_vS18_EENS_8epilogue10collective6detail29Sm90TmaWarpSpecializedAdapterINS1C_15DefaultEpilogueIaSI_SI_NS1B_6thread17LinearCombinationIaLi1EiiLNS1G_9ScaleType4KindE0ELNS_15FloatRoundStyleE2EaEENS1_15EpilogueDefaultEEEEEvvEEEEvNT_6ParamsE --------------------------
	.section	.nv.shared._ZN7cutlass13device_kernelINS_4gemm6kernel13GemmUniversalIN4cute5tupleIJiiiiEEENS1_10collective13CollectiveMmaINS1_34MainloopSm90TmaGmmaWarpSpecializedILi28ENS5_IJNS4_1CILi4EEENSA_ILi1EEESC_EEENS1_32KernelTmaWarpSpecializedPingpongEEENS5_IJNSA_ILi64EEESG_SG_EEEaNS5_IJlSC_lEEEaSI_NS4_8TiledMMAINS4_8MMA_AtomIJNS4_4SM904GMMA26MMA_64x64x32_S32S8S8_SS_TNEEEENS4_6LayoutINS5_IJSC_SC_SC_EEENS5_IJNSA_ILi0EEESR_SR_EEEEENS5_IJNS4_10UnderscoreESU_SU_EEEEENS4_13SM90_TMA_LOADENS4_14ComposedLayoutINS4_7SwizzleILi2ELi4ELi3EEENS4_18smem_ptr_flag_bitsILi8EEENSP_INS5_IJNSA_ILi8EEESG_EEENS5_IJSG_SC_EEEEEEEvNS4_8identityENS4_23SM90_TMA_LOAD_MULTICASTES17_vS18_EENS_8epilogue10collective6detail29Sm90TmaWarpSpecializedAdapterINS1C_15DefaultEpilogueIaSI_SI_NS1B_6thread17LinearCombinationIaLi1EiiLNS1G_9ScaleType4KindE0ELNS_15FloatRoundStyleE2EaEENS1_15EpilogueDefaultEEEEEvvEEEEvNT_6ParamsE,"aw",@nobits
	.sectionflags	@""
	.align	16
	.zero		1024


//--------------------- .nv.shared.reserved.0     --------------------------
	.section	.nv.shared.reserved.0,"aw",@nobits
	.weak		__nv_reservedSMEM_offset_0_alias
	.size		__nv_reservedSMEM_offset_0_alias, 0, 0
	.other		__nv_reservedSMEM_offset_0_alias,@"STO_CUDA_RESERVED_SHARED STV_DEFAULT"
__nv_reservedSMEM_offset_0_alias:
	.zero		0


//--------------------- .nv.global                --------------------------
	.section	.nv.global,"aw",@nobits
.nv.global:
	.type		_ZN40_INTERNAL_6f7f7c36_4_k_cu_a6e8814b_184624cute1_E,@object
	.size		_ZN40_INTERNAL_6f7f7c36_4_k_cu_a6e8814b_184624cute1_E,(_ZN40_INTERNAL_6f7f7c36_4_k_cu_a6e8814b_184624cuda3std3__45__cpo6cbeginE - _ZN40_INTERNAL_6f7f7c36_4_k_cu_a6e8814b_184624cute1_E)
_ZN40_INTERNAL_6f7f7c36_4_k_cu_a6e8814b_184624cute1_E:
	.zero		1
	.type		_ZN40_INTERNAL_6f7f7c36_4_k_cu_a6e8814b_184624cuda3std3__45__cpo6cbeginE,@object
	.size		_ZN40_INTERNAL_6f7f7c36_4_k_cu_a6e8814b_184624cuda3std3__45__cpo6cbeginE,(_ZN40_INTERNAL_6f7f7c36_4_k_cu_a6e8814b_184624cuda3std3__48in_placeE - _ZN40_INTERNAL_6f7f7c36_4_k_cu_a6e8814b_184624cuda3std3__45__cpo6cbeginE)
_ZN40_INTERNAL_6f7f7c36_4_k_cu_a6e8814b_184624cuda3std3__45__cpo6cbeginE:
	.zero		1
	.type		_ZN40_INTERNAL_6f7f7c36_4_k_cu_a6e8814b_184624cuda3std3__48in_placeE,@object
	.size		_ZN40_INTERNAL_6f7f7c36_4_k_cu_a6e8814b_184624cuda3std3__48in_placeE,(_ZN40_INTERNAL_6f7f7c36_4_k_cu_a6e8814b_184624cuda3std6ranges3__45__cpo9iter_moveE - _ZN40_INTERNAL_6f7f7c36_4_k_cu_a6e8814b_184624cuda3std3__48in_placeE)
_ZN40_INTERNAL_6f7f7c36_4_k_cu_a6e8814b_184624cuda3std3__48in_placeE:
	.zero		1
	.type		_ZN40_INTERNAL_6f7f7c36_4_k_cu_a6e8814b_184624cuda3std6ranges3__45__cpo9iter_moveE,@object
	.size		_ZN40_INTERNAL_6f7f7c36_4_k_cu_a6e8814b_184624cuda3std6ranges3__45__cpo9iter_moveE,(_ZN40_INTERNAL_6f7f7c36_4_k_cu_a6e8814b_184624cuda3std3__45__cpo5beginE - _ZN40_INTERNAL_6f7f7c36_4_k_cu_a6e8814b_184624cuda3std6ranges3__45__cpo9iter_moveE)
_ZN40_INTERNAL_6f7f7c36_4_k_cu_a6e8814b_184624cuda3std6ranges3__45__cpo9iter_moveE:
	.zero		1
	.type		_ZN40_INTERNAL_6f7f7c36_4_k_cu_a6e8814b_184624cuda3std3__45__cpo5beginE,@object
	.size		_ZN40_INTERNAL_6f7f7c36_4_k_cu_a6e8814b_184624cuda3std3__45__cpo5beginE,(_ZN40_INTERNAL_6f7f7c36_4_k_cu_a6e8814b_184624cuda3std3__442_GLOBAL__N__6f7f7c36_4_k_cu_a6e8814b_184626ignoreE - _ZN40_INTERNAL_6f7f7c36_4_k_cu_a6e8814b_184624cuda3std3__45__cpo5beginE)
_ZN40_INTERNAL_6f7f7c36_4_k_cu_a6e8814b_184624cuda3std3__45__cpo5beginE:
	.zero		1
	.type		_ZN40_INTERNAL_6f7f7c36_4_k_cu_a6e8814b_184624cuda3std3__442_GLOBAL__N__6f7f7c36_4_k_cu_a6e8814b_184626ignoreE,@object
	.size		_ZN40_INTERNAL_6f7f7c36_4_k_cu_a6e8814b_184624cuda3std3__442_GLOBAL__N__6f7f7c36_4_k_cu_a6e8814b_184626ignoreE,(_ZN40_INTERNAL_6f7f7c36_4_k_cu_a6e8814b_184624cute7productE - _ZN40_INTERNAL_6f7f7c36_4_k_cu_a6e8814b_184624cuda3std3__442_GLOBAL__N__6f7f7c36_4_k_cu_a6e8814b_184626ignoreE)
_ZN40_INTERNAL_6f7f7c36_4_k_cu_a6e8814b_184624cuda3std3__442_GLOBAL__N__6f7f7c36_4_k_cu_a6e8814b_184626ignoreE:
	.zero		1
	.type		_ZN40_INTERNAL_6f7f7c36_4_k_cu_a6e8814b_184624cute7productE,@object
	.size		_ZN40_INTERNAL_6f7f7c36_4_k_cu_a6e8814b_184624cute7productE,(_ZN40_INTERNAL_6f7f7c36_4_k_cu_a6e8814b_184624cuda3std3__45__cpo3endE - _ZN40_INTERNAL_6f7f7c36_4_k_cu_a6e8814b_184624cute7productE)
_ZN40_INTERNAL_6f7f7c36_4_k_cu_a6e8814b_184624cute7productE:
	.zero		1
	.type		_ZN40_INTERNAL_6f7f7c36_4_k_cu_a6e8814b_184624cuda3std3__45__cpo3endE,@object
	.size		_ZN40_INTERNAL_6f7f7c36_4_k_cu_a6e8814b_184624cuda3std3__45__cpo3endE,(_ZN40_INTERNAL_6f7f7c36_4_k_cu_a6e8814b_184624cuda3std3__419piecewise_constructE - _ZN40_INTERNAL_6f7f7c36_4_k_cu_a6e8814b_184624cuda3std3__45__cpo3endE)
_ZN40_INTERNAL_6f7f7c36_4_k_cu_a6e8814b_184624cuda3std3__45__cpo3endE:
	.zero		1
	.type		_ZN40_INTERNAL_6f7f7c36_4_k_cu_a6e8814b_184624cuda3std3__419piecewise_constructE,@object
	.size		_ZN40_INTERNAL_6f7f7c36_4_k_cu_a6e8814b_184624cuda3std3__419piecewise_constructE,(_ZN40_INTERNAL_6f7f7c36_4_k_cu_a6e8814b_184624cuda3std3__45__cpo4cendE - _ZN40_INTERNAL_6f7f7c36_4_k_cu_a6e8814b_184624cuda3std3__419piecewise_constructE)
_ZN40_INTERNAL_6f7f7c36_4_k_cu_a6e8814b_184624cuda3std3__419piecewise_constructE:
	.zero		1
	.type		_ZN40_INTERNAL_6f7f7c36_4_k_cu_a6e8814b_184624cuda3std3__45__cpo4cendE,@object
	.size		_ZN40_INTERNAL_6f7f7c36_4_k_cu_a6e8814b_184624cuda3std3__45__cpo4cendE,(_ZN40_INTERNAL_6f7f7c36_4_k_cu_a6e8814b_184624cuda3std6ranges3__45__cpo4swapE - _ZN40_INTERNAL_6f7f7c36_4_k_cu_a6e8814b_184624cuda3std3__45__cpo4cendE)
_ZN40_INTERNAL_6f7f7c36_4_k_cu_a6e8814b_184624cuda3std3__45__cpo4cendE:
	.zero		1
	.type		_ZN40_INTERNAL_6f7f7c36_4_k_cu_a6e8814b_184624cuda3std6ranges3__45__cpo4swapE,@object
	.size		_ZN40_INTERNAL_6f7f7c36_4_k_cu_a6e8814b_184624cuda3std6ranges3__45__cpo4swapE,(.L_8 - _ZN40_INTERNAL_6f7f7c36_4_k_cu_a6e8814b_184624cuda3std6ranges3__45__cpo4swapE)
_ZN40_INTERNAL_6f7f7c36_4_k_cu_a6e8814b_184624cuda3std6ranges3__45__cpo4swapE:
	.zero		1
.L_8:


//--------------------- .nv.constant0._ZN7cutlass13device_kernelINS_4gemm6kernel13GemmUniversalIN4cute5tupleIJiiiiEEENS1_10collective13CollectiveMmaINS1_34MainloopSm90TmaGmmaWarpSpecializedILi28ENS5_IJNS4_1CILi4EEENSA_ILi1EEESC_EEENS1_32KernelTmaWarpSpecializedPingpongEEENS5_IJNSA_ILi64EEESG_SG_EEEaNS5_IJlSC_lEEEaSI_NS4_8TiledMMAINS4_8MMA_AtomIJNS4_4SM904GMMA26MMA_64x64x32_S32S8S8_SS_TNEEEENS4_6LayoutINS5_IJSC_SC_SC_EEENS5_IJNSA_ILi0EEESR_SR_EEEEENS5_IJNS4_10UnderscoreESU_SU_EEEEENS4_13SM90_TMA_LOADENS4_14ComposedLayoutINS4_7SwizzleILi2ELi4ELi3EEENS4_18smem_ptr_flag_bitsILi8EEENSP_INS5_IJNSA_ILi8EEESG_EEENS5_IJSG_SC_EEEEEEEvNS4_8identityENS4_23SM90_TMA_LOAD_MULTICASTES17_vS18_EENS_8epilogue10collective6detail29Sm90TmaWarpSpecializedAdapterINS1C_15DefaultEpilogueIaSI_SI_NS1B_6thread17LinearCombinationIaLi1EiiLNS1G_9ScaleType4KindE0ELNS_15FloatRoundStyleE2EaEENS1_15EpilogueDefaultEEEEEvvEEEEvNT_6ParamsE --------------------------
	.section	.nv.constant0._ZN7cutlass13device_kernelINS_4gemm6kernel13GemmUniversalIN4cute5tupleIJiiiiEEENS1_10collective13CollectiveMmaINS1_34MainloopSm90TmaGmmaWarpSpecializedILi28ENS5_IJNS4_1CILi4EEENSA_ILi1EEESC_EEENS1_32KernelTmaWarpSpecializedPingpongEEENS5_IJNSA_ILi64EEESG_SG_EEEaNS5_IJlSC_lEEEaSI_NS4_8TiledMMAINS4_8MMA_AtomIJNS4_4SM904GMMA26MMA_64x64x32_S32S8S8_SS_TNEEEENS4_6LayoutINS5_IJSC_SC_SC_EEENS5_IJNSA_ILi0EEESR_SR_EEEEENS5_IJNS4_10UnderscoreESU_SU_EEEEENS4_13SM90_TMA_LOADENS4_14ComposedLayoutINS4_7SwizzleILi2ELi4ELi3EEENS4_18smem_ptr_flag_bitsILi8EEENSP_INS5_IJNSA_ILi8EEESG_EEENS5_IJSG_SC_EEEEEEEvNS4_8identityENS4_23SM90_TMA_LOAD_MULTICASTES17_vS18_EENS_8epilogue10collective6detail29Sm90TmaWarpSpecializedAdapterINS1C_15DefaultEpilogueIaSI_SI_NS1B_6thread17LinearCombinationIaLi1EiiLNS1G_9ScaleType4KindE0ELNS_15FloatRoundStyleE2EaEENS1_15EpilogueDefaultEEEEEvvEEEEvNT_6ParamsE,"a",@progbits
	.sectionflags	@""
	.align	4
.nv.constant0._ZN7cutlass13device_kernelINS_4gemm6kernel13GemmUniversalIN4cute5tupleIJiiiiEEENS1_10collective13CollectiveMmaINS1_34MainloopSm90TmaGmmaWarpSpecializedILi28ENS5_IJNS4_1CILi4EEENSA_ILi1EEESC_EEENS1_32KernelTmaWarpSpecializedPingpongEEENS5_IJNSA_ILi64EEESG_SG_EEEaNS5_IJlSC_lEEEaSI_NS4_8TiledMMAINS4_8MMA_AtomIJNS4_4SM904GMMA26MMA_64x64x32_S32S8S8_SS_TNEEEENS4_6LayoutINS5_IJSC_SC_SC_EEENS5_IJNSA_ILi0EEESR_SR_EEEEENS5_IJNS4_10UnderscoreESU_SU_EEEEENS4_13SM90_TMA_LOADENS4_14ComposedLayoutINS4_7SwizzleILi2ELi4ELi3EEENS4_18smem_ptr_flag_bitsILi8EEENSP_INS5_IJNSA_ILi8EEESG_EEENS5_IJSG_SC_EEEEEEEvNS4_8identityENS4_23SM90_TMA_LOAD_MULTICASTES17_vS18_EENS_8epilogue10collective6detail29Sm90TmaWarpSpecializedAdapterINS1C_15DefaultEpilogueIaSI_SI_NS1B_6thread17LinearCombinationIaLi1EiiLNS1G_9ScaleType4KindE0ELNS_15FloatRoundStyleE2EaEENS1_15EpilogueDefaultEEEEEvvEEEEvNT_6ParamsE:
	.zero		1664


//--------------------- SYMBOLS --------------------------

	.type		.nv.reservedSmem.offset0,@object
	.size		.nv.reservedSmem.offset0,0x4
	.type		__assertfail,@function
